//
// Generated by NVIDIA NVVM Compiler
//
// Compiler Build ID: CL-36424714
// Cuda compilation tools, release 13.0, V13.0.88
// Based on NVVM 20.0.0
//

.version 9.0
.target sm_100
.address_size 64

	// .globl	_Z11ForwardWaitPii
.extern .func  (.param .b32 func_retval0) vprintf
(
	.param .b64 vprintf_param_0,
	.param .b64 vprintf_param_1
)
;
.global .align 1 .b8 $str[5] = {37, 108, 102, 10};

.visible .entry _Z11ForwardWaitPii(
	.param .u64 .ptr .align 1 _Z11ForwardWaitPii_param_0,
	.param .u32 _Z11ForwardWaitPii_param_1
)
{


	ret;

}
	// .globl	_Z12BackwardWaitPii
.visible .entry _Z12BackwardWaitPii(
	.param .u64 .ptr .align 1 _Z12BackwardWaitPii_param_0,
	.param .u32 _Z12BackwardWaitPii_param_1
)
{


	ret;

}
	// .globl	_Z19SetBackwardNotReadyPii
.visible .entry _Z19SetBackwardNotReadyPii(
	.param .u64 .ptr .align 1 _Z19SetBackwardNotReadyPii_param_0,
	.param .u32 _Z19SetBackwardNotReadyPii_param_1
)
{
	.reg .b32 	%r<3>;
	.reg .b64 	%rd<5>;

	ld.param.u64 	%rd1, [_Z19SetBackwardNotReadyPii_param_0];
	ld.param.u32 	%r1, [_Z19SetBackwardNotReadyPii_param_1];
	cvta.to.global.u64 	%rd2, %rd1;
	mul.wide.s32 	%rd3, %r1, 4;
	add.s64 	%rd4, %rd2, %rd3;
	mov.b32 	%r2, 0;
	st.global.u32 	[%rd4], %r2;
	ret;

}
	// .globl	_Z12UpdateWeightPdS_S_iid
.visible .entry _Z12UpdateWeightPdS_S_iid(
	.param .u64 .ptr .align 1 _Z12UpdateWeightPdS_S_iid_param_0,
	.param .u64 .ptr .align 1 _Z12UpdateWeightPdS_S_iid_param_1,
	.param .u64 .ptr .align 1 _Z12UpdateWeightPdS_S_iid_param_2,
	.param .u32 _Z12UpdateWeightPdS_S_iid_param_3,
	.param .u32 _Z12UpdateWeightPdS_S_iid_param_4,
	.param .f64 _Z12UpdateWeightPdS_S_iid_param_5
)
{
	.reg .pred 	%p<2>;
	.reg .b32 	%r<10>;
	.reg .b64 	%rd<13>;
	.reg .b64 	%fd<7>;

	ld.param.u64 	%rd1, [_Z12UpdateWeightPdS_S_iid_param_0];
	ld.param.u64 	%rd2, [_Z12UpdateWeightPdS_S_iid_param_1];
	ld.param.u64 	%rd3, [_Z12UpdateWeightPdS_S_iid_param_2];
	ld.param.u32 	%r2, [_Z12UpdateWeightPdS_S_iid_param_3];
	ld.param.u32 	%r3, [_Z12UpdateWeightPdS_S_iid_param_4];
	ld.param.f64 	%fd1, [_Z12UpdateWeightPdS_S_iid_param_5];
	mov.u32 	%r4, %ntid.x;
	mov.u32 	%r5, %ctaid.x;
	mov.u32 	%r6, %tid.x;
	mad.lo.s32 	%r1, %r4, %r5, %r6;
	setp.ge.s32 	%p1, %r1, %r3;
	@%p1 bra 	$L__BB3_2;
	cvta.to.global.u64 	%rd4, %rd2;
	cvta.to.global.u64 	%rd5, %rd1;
	cvta.to.global.u64 	%rd6, %rd3;
	mul.wide.s32 	%rd7, %r1, 8;
	add.s64 	%rd8, %rd4, %rd7;
	ld.global.f64 	%fd2, [%rd8];
	div.s32 	%r7, %r1, %r2;
	mul.wide.s32 	%rd9, %r7, 8;
	add.s64 	%rd10, %rd5, %rd9;
	ld.global.f64 	%fd3, [%rd10];
	mul.f64 	%fd4, %fd1, %fd3;
	mul.lo.s32 	%r8, %r7, %r2;
	sub.s32 	%r9, %r1, %r8;
	mul.wide.s32 	%rd11, %r9, 8;
	add.s64 	%rd12, %rd6, %rd11;
	ld.global.f64 	%fd5, [%rd12];
	fma.rn.f64 	%fd6, %fd4, %fd5, %fd2;
	st.global.f64 	[%rd8], %fd6;
$L__BB3_2:
	ret;

}
	// .globl	_Z7SigmoidPdi
.visible .entry _Z7SigmoidPdi(
	.param .u64 .ptr .align 1 _Z7SigmoidPdi_param_0,
	.param .u32 _Z7SigmoidPdi_param_1
)
{
	.reg .pred 	%p<6>;
	.reg .b32 	%r<21>;
	.reg .b32 	%f<3>;
	.reg .b64 	%rd<6>;
	.reg .b64 	%fd<30>;

	ld.param.u64 	%rd3, [_Z7SigmoidPdi_param_0];
	ld.param.u32 	%r5, [_Z7SigmoidPdi_param_1];
	cvta.to.global.u64 	%rd1, %rd3;
	mov.u32 	%r6, %ntid.x;
	mov.u32 	%r7, %ctaid.x;
	mov.u32 	%r8, %tid.x;
	mad.lo.s32 	%r1, %r6, %r7, %r8;
	setp.ge.s32 	%p1, %r1, %r5;
	@%p1 bra 	$L__BB4_5;
	mul.wide.s32 	%rd4, %r1, 8;
	add.s64 	%rd2, %rd1, %rd4;
	ld.global.f64 	%fd1, [%rd2];
	neg.f64 	%fd6, %fd1;
	fma.rn.f64 	%fd7, %fd1, 0dBFF71547652B82FE, 0d4338000000000000;
	{
	.reg .b32 %temp; 
	mov.b64 	{%r2, %temp}, %fd7;
	}
	mov.f64 	%fd8, 0dC338000000000000;
	add.rn.f64 	%fd9, %fd7, %fd8;
	fma.rn.f64 	%fd10, %fd9, 0dBFE62E42FEFA39EF, %fd6;
	fma.rn.f64 	%fd11, %fd9, 0dBC7ABC9E3B39803F, %fd10;
	fma.rn.f64 	%fd12, %fd11, 0d3E5ADE1569CE2BDF, 0d3E928AF3FCA213EA;
	fma.rn.f64 	%fd13, %fd12, %fd11, 0d3EC71DEE62401315;
	fma.rn.f64 	%fd14, %fd13, %fd11, 0d3EFA01997C89EB71;
	fma.rn.f64 	%fd15, %fd14, %fd11, 0d3F2A01A014761F65;
	fma.rn.f64 	%fd16, %fd15, %fd11, 0d3F56C16C1852B7AF;
	fma.rn.f64 	%fd17, %fd16, %fd11, 0d3F81111111122322;
	fma.rn.f64 	%fd18, %fd17, %fd11, 0d3FA55555555502A1;
	fma.rn.f64 	%fd19, %fd18, %fd11, 0d3FC5555555555511;
	fma.rn.f64 	%fd20, %fd19, %fd11, 0d3FE000000000000B;
	fma.rn.f64 	%fd21, %fd20, %fd11, 0d3FF0000000000000;
	fma.rn.f64 	%fd22, %fd21, %fd11, 0d3FF0000000000000;
	{
	.reg .b32 %temp; 
	mov.b64 	{%r3, %temp}, %fd22;
	}
	{
	.reg .b32 %temp; 
	mov.b64 	{%temp, %r4}, %fd22;
	}
	shl.b32 	%r9, %r2, 20;
	add.s32 	%r10, %r9, %r4;
	mov.b64 	%fd29, {%r3, %r10};
	{
	.reg .b32 %temp; 
	mov.b64 	{%temp, %r11}, %fd6;
	}
	mov.b32 	%f2, %r11;
	abs.f32 	%f1, %f2;
	setp.lt.f32 	%p2, %f1, 0f4086232B;
	@%p2 bra 	$L__BB4_4;
	setp.gt.f64 	%p3, %fd1, 0d0000000000000000;
	mov.f64 	%fd23, 0d7FF0000000000000;
	sub.f64 	%fd24, %fd23, %fd1;
	selp.f64 	%fd29, 0d0000000000000000, %fd24, %p3;
	setp.geu.f32 	%p4, %f1, 0f40874800;
	@%p4 bra 	$L__BB4_4;
	shr.u32 	%r12, %r2, 31;
	add.s32 	%r13, %r2, %r12;
	shr.s32 	%r14, %r13, 1;
	shl.b32 	%r15, %r14, 20;
	add.s32 	%r16, %r4, %r15;
	mov.b64 	%fd25, {%r3, %r16};
	sub.s32 	%r17, %r2, %r14;
	shl.b32 	%r18, %r17, 20;
	add.s32 	%r19, %r18, 1072693248;
	mov.b32 	%r20, 0;
	mov.b64 	%fd26, {%r20, %r19};
	mul.f64 	%fd29, %fd26, %fd25;
$L__BB4_4:
	add.f64 	%fd27, %fd29, 0d3FF0000000000000;
	rcp.rn.f64 	%fd28, %fd27;
	st.global.f64 	[%rd2], %fd28;
$L__BB4_5:
	setp.ne.s32 	%p5, %r1, 0;
	@%p5 bra 	$L__BB4_7;
	mov.b64 	%rd5, 4607182418800017408;
	st.global.u64 	[%rd1], %rd5;
$L__BB4_7:
	ret;

}
	// .globl	_Z5PrintPdi
.visible .entry _Z5PrintPdi(
	.param .u64 .ptr .align 1 _Z5PrintPdi_param_0,
	.param .u32 _Z5PrintPdi_param_1
)
{
	.local .align 8 .b8 	__local_depot5[8];
	.reg .b64 	%SP;
	.reg .b64 	%SPL;
	.reg .pred 	%p<10>;
	.reg .b32 	%r<81>;
	.reg .b64 	%rd<30>;
	.reg .b64 	%fd<30>;

	mov.u64 	%SPL, __local_depot5;
	cvta.local.u64 	%SP, %SPL;
	ld.param.u64 	%rd9, [_Z5PrintPdi_param_0];
	ld.param.u32 	%r16, [_Z5PrintPdi_param_1];
	cvta.to.global.u64 	%rd1, %rd9;
	add.u64 	%rd10, %SP, 0;
	add.u64 	%rd2, %SPL, 0;
	setp.lt.s32 	%p1, %r16, 1;
	@%p1 bra 	$L__BB5_13;
	and.b32  	%r1, %r16, 15;
	setp.lt.u32 	%p2, %r16, 16;
	mov.b32 	%r78, 0;
	@%p2 bra 	$L__BB5_4;
	and.b32  	%r78, %r16, 2147483632;
	neg.s32 	%r76, %r78;
	add.s64 	%rd28, %rd1, 64;
	mov.u64 	%rd11, $str;
$L__BB5_3:
	.pragma "nounroll";
	ld.global.f64 	%fd1, [%rd28+-64];
	st.local.f64 	[%rd2], %fd1;
	cvta.global.u64 	%rd12, %rd11;
	{ // callseq 0, 0
	.param .b64 param0;
	st.param.b64 	[param0], %rd12;
	.param .b64 param1;
	st.param.b64 	[param1], %rd10;
	.param .b32 retval0;
	call.uni (retval0), 
	vprintf, 
	(
	param0, 
	param1
	);
	ld.param.b32 	%r18, [retval0];
	} // callseq 0
	ld.global.f64 	%fd2, [%rd28+-56];
	st.local.f64 	[%rd2], %fd2;
	{ // callseq 1, 0
	.param .b64 param0;
	st.param.b64 	[param0], %rd12;
	.param .b64 param1;
	st.param.b64 	[param1], %rd10;
	.param .b32 retval0;
	call.uni (retval0), 
	vprintf, 
	(
	param0, 
	param1
	);
	ld.param.b32 	%r20, [retval0];
	} // callseq 1
	ld.global.f64 	%fd3, [%rd28+-48];
	st.local.f64 	[%rd2], %fd3;
	{ // callseq 2, 0
	.param .b64 param0;
	st.param.b64 	[param0], %rd12;
	.param .b64 param1;
	st.param.b64 	[param1], %rd10;
	.param .b32 retval0;
	call.uni (retval0), 
	vprintf, 
	(
	param0, 
	param1
	);
	ld.param.b32 	%r22, [retval0];
	} // callseq 2
	ld.global.f64 	%fd4, [%rd28+-40];
	st.local.f64 	[%rd2], %fd4;
	{ // callseq 3, 0
	.param .b64 param0;
	st.param.b64 	[param0], %rd12;
	.param .b64 param1;
	st.param.b64 	[param1], %rd10;
	.param .b32 retval0;
	call.uni (retval0), 
	vprintf, 
	(
	param0, 
	param1
	);
	ld.param.b32 	%r24, [retval0];
	} // callseq 3
	ld.global.f64 	%fd5, [%rd28+-32];
	st.local.f64 	[%rd2], %fd5;
	{ // callseq 4, 0
	.param .b64 param0;
	st.param.b64 	[param0], %rd12;
	.param .b64 param1;
	st.param.b64 	[param1], %rd10;
	.param .b32 retval0;
	call.uni (retval0), 
	vprintf, 
	(
	param0, 
	param1
	);
	ld.param.b32 	%r26, [retval0];
	} // callseq 4
	ld.global.f64 	%fd6, [%rd28+-24];
	st.local.f64 	[%rd2], %fd6;
	{ // callseq 5, 0
	.param .b64 param0;
	st.param.b64 	[param0], %rd12;
	.param .b64 param1;
	st.param.b64 	[param1], %rd10;
	.param .b32 retval0;
	call.uni (retval0), 
	vprintf, 
	(
	param0, 
	param1
	);
	ld.param.b32 	%r28, [retval0];
	} // callseq 5
	ld.global.f64 	%fd7, [%rd28+-16];
	st.local.f64 	[%rd2], %fd7;
	{ // callseq 6, 0
	.param .b64 param0;
	st.param.b64 	[param0], %rd12;
	.param .b64 param1;
	st.param.b64 	[param1], %rd10;
	.param .b32 retval0;
	call.uni (retval0), 
	vprintf, 
	(
	param0, 
	param1
	);
	ld.param.b32 	%r30, [retval0];
	} // callseq 6
	ld.global.f64 	%fd8, [%rd28+-8];
	st.local.f64 	[%rd2], %fd8;
	{ // callseq 7, 0
	.param .b64 param0;
	st.param.b64 	[param0], %rd12;
	.param .b64 param1;
	st.param.b64 	[param1], %rd10;
	.param .b32 retval0;
	call.uni (retval0), 
	vprintf, 
	(
	param0, 
	param1
	);
	ld.param.b32 	%r32, [retval0];
	} // callseq 7
	ld.global.f64 	%fd9, [%rd28];
	st.local.f64 	[%rd2], %fd9;
	{ // callseq 8, 0
	.param .b64 param0;
	st.param.b64 	[param0], %rd12;
	.param .b64 param1;
	st.param.b64 	[param1], %rd10;
	.param .b32 retval0;
	call.uni (retval0), 
	vprintf, 
	(
	param0, 
	param1
	);
	ld.param.b32 	%r34, [retval0];
	} // callseq 8
	ld.global.f64 	%fd10, [%rd28+8];
	st.local.f64 	[%rd2], %fd10;
	{ // callseq 9, 0
	.param .b64 param0;
	st.param.b64 	[param0], %rd12;
	.param .b64 param1;
	st.param.b64 	[param1], %rd10;
	.param .b32 retval0;
	call.uni (retval0), 
	vprintf, 
	(
	param0, 
	param1
	);
	ld.param.b32 	%r36, [retval0];
	} // callseq 9
	ld.global.f64 	%fd11, [%rd28+16];
	st.local.f64 	[%rd2], %fd11;
	{ // callseq 10, 0
	.param .b64 param0;
	st.param.b64 	[param0], %rd12;
	.param .b64 param1;
	st.param.b64 	[param1], %rd10;
	.param .b32 retval0;
	call.uni (retval0), 
	vprintf, 
	(
	param0, 
	param1
	);
	ld.param.b32 	%r38, [retval0];
	} // callseq 10
	ld.global.f64 	%fd12, [%rd28+24];
	st.local.f64 	[%rd2], %fd12;
	{ // callseq 11, 0
	.param .b64 param0;
	st.param.b64 	[param0], %rd12;
	.param .b64 param1;
	st.param.b64 	[param1], %rd10;
	.param .b32 retval0;
	call.uni (retval0), 
	vprintf, 
	(
	param0, 
	param1
	);
	ld.param.b32 	%r40, [retval0];
	} // callseq 11
	ld.global.f64 	%fd13, [%rd28+32];
	st.local.f64 	[%rd2], %fd13;
	{ // callseq 12, 0
	.param .b64 param0;
	st.param.b64 	[param0], %rd12;
	.param .b64 param1;
	st.param.b64 	[param1], %rd10;
	.param .b32 retval0;
	call.uni (retval0), 
	vprintf, 
	(
	param0, 
	param1
	);
	ld.param.b32 	%r42, [retval0];
	} // callseq 12
	ld.global.f64 	%fd14, [%rd28+40];
	st.local.f64 	[%rd2], %fd14;
	{ // callseq 13, 0
	.param .b64 param0;
	st.param.b64 	[param0], %rd12;
	.param .b64 param1;
	st.param.b64 	[param1], %rd10;
	.param .b32 retval0;
	call.uni (retval0), 
	vprintf, 
	(
	param0, 
	param1
	);
	ld.param.b32 	%r44, [retval0];
	} // callseq 13
	ld.global.f64 	%fd15, [%rd28+48];
	st.local.f64 	[%rd2], %fd15;
	{ // callseq 14, 0
	.param .b64 param0;
	st.param.b64 	[param0], %rd12;
	.param .b64 param1;
	st.param.b64 	[param1], %rd10;
	.param .b32 retval0;
	call.uni (retval0), 
	vprintf, 
	(
	param0, 
	param1
	);
	ld.param.b32 	%r46, [retval0];
	} // callseq 14
	ld.global.f64 	%fd16, [%rd28+56];
	st.local.f64 	[%rd2], %fd16;
	{ // callseq 15, 0
	.param .b64 param0;
	st.param.b64 	[param0], %rd12;
	.param .b64 param1;
	st.param.b64 	[param1], %rd10;
	.param .b32 retval0;
	call.uni (retval0), 
	vprintf, 
	(
	param0, 
	param1
	);
	ld.param.b32 	%r48, [retval0];
	} // callseq 15
	add.s32 	%r76, %r76, 16;
	add.s64 	%rd28, %rd28, 128;
	setp.ne.s32 	%p3, %r76, 0;
	@%p3 bra 	$L__BB5_3;
$L__BB5_4:
	setp.eq.s32 	%p4, %r1, 0;
	@%p4 bra 	$L__BB5_13;
	and.b32  	%r7, %r16, 7;
	setp.lt.u32 	%p5, %r1, 8;
	@%p5 bra 	$L__BB5_7;
	mul.wide.u32 	%rd14, %r78, 8;
	add.s64 	%rd15, %rd1, %rd14;
	ld.global.f64 	%fd17, [%rd15];
	st.local.f64 	[%rd2], %fd17;
	mov.u64 	%rd16, $str;
	cvta.global.u64 	%rd17, %rd16;
	add.u64 	%rd18, %SP, 0;
	{ // callseq 16, 0
	.param .b64 param0;
	st.param.b64 	[param0], %rd17;
	.param .b64 param1;
	st.param.b64 	[param1], %rd18;
	.param .b32 retval0;
	call.uni (retval0), 
	vprintf, 
	(
	param0, 
	param1
	);
	ld.param.b32 	%r50, [retval0];
	} // callseq 16
	ld.global.f64 	%fd18, [%rd15+8];
	st.local.f64 	[%rd2], %fd18;
	{ // callseq 17, 0
	.param .b64 param0;
	st.param.b64 	[param0], %rd17;
	.param .b64 param1;
	st.param.b64 	[param1], %rd18;
	.param .b32 retval0;
	call.uni (retval0), 
	vprintf, 
	(
	param0, 
	param1
	);
	ld.param.b32 	%r52, [retval0];
	} // callseq 17
	ld.global.f64 	%fd19, [%rd15+16];
	st.local.f64 	[%rd2], %fd19;
	{ // callseq 18, 0
	.param .b64 param0;
	st.param.b64 	[param0], %rd17;
	.param .b64 param1;
	st.param.b64 	[param1], %rd18;
	.param .b32 retval0;
	call.uni (retval0), 
	vprintf, 
	(
	param0, 
	param1
	);
	ld.param.b32 	%r54, [retval0];
	} // callseq 18
	ld.global.f64 	%fd20, [%rd15+24];
	st.local.f64 	[%rd2], %fd20;
	{ // callseq 19, 0
	.param .b64 param0;
	st.param.b64 	[param0], %rd17;
	.param .b64 param1;
	st.param.b64 	[param1], %rd18;
	.param .b32 retval0;
	call.uni (retval0), 
	vprintf, 
	(
	param0, 
	param1
	);
	ld.param.b32 	%r56, [retval0];
	} // callseq 19
	ld.global.f64 	%fd21, [%rd15+32];
	st.local.f64 	[%rd2], %fd21;
	{ // callseq 20, 0
	.param .b64 param0;
	st.param.b64 	[param0], %rd17;
	.param .b64 param1;
	st.param.b64 	[param1], %rd18;
	.param .b32 retval0;
	call.uni (retval0), 
	vprintf, 
	(
	param0, 
	param1
	);
	ld.param.b32 	%r58, [retval0];
	} // callseq 20
	ld.global.f64 	%fd22, [%rd15+40];
	st.local.f64 	[%rd2], %fd22;
	{ // callseq 21, 0
	.param .b64 param0;
	st.param.b64 	[param0], %rd17;
	.param .b64 param1;
	st.param.b64 	[param1], %rd18;
	.param .b32 retval0;
	call.uni (retval0), 
	vprintf, 
	(
	param0, 
	param1
	);
	ld.param.b32 	%r60, [retval0];
	} // callseq 21
	ld.global.f64 	%fd23, [%rd15+48];
	st.local.f64 	[%rd2], %fd23;
	{ // callseq 22, 0
	.param .b64 param0;
	st.param.b64 	[param0], %rd17;
	.param .b64 param1;
	st.param.b64 	[param1], %rd18;
	.param .b32 retval0;
	call.uni (retval0), 
	vprintf, 
	(
	param0, 
	param1
	);
	ld.param.b32 	%r62, [retval0];
	} // callseq 22
	ld.global.f64 	%fd24, [%rd15+56];
	st.local.f64 	[%rd2], %fd24;
	{ // callseq 23, 0
	.param .b64 param0;
	st.param.b64 	[param0], %rd17;
	.param .b64 param1;
	st.param.b64 	[param1], %rd18;
	.param .b32 retval0;
	call.uni (retval0), 
	vprintf, 
	(
	param0, 
	param1
	);
	ld.param.b32 	%r64, [retval0];
	} // callseq 23
	add.s32 	%r78, %r78, 8;
$L__BB5_7:
	setp.eq.s32 	%p6, %r7, 0;
	@%p6 bra 	$L__BB5_13;
	and.b32  	%r10, %r16, 3;
	setp.lt.u32 	%p7, %r7, 4;
	@%p7 bra 	$L__BB5_10;
	mul.wide.u32 	%rd19, %r78, 8;
	add.s64 	%rd20, %rd1, %rd19;
	ld.global.f64 	%fd25, [%rd20];
	st.local.f64 	[%rd2], %fd25;
	mov.u64 	%rd21, $str;
	cvta.global.u64 	%rd22, %rd21;
	add.u64 	%rd23, %SP, 0;
	{ // callseq 24, 0
	.param .b64 param0;
	st.param.b64 	[param0], %rd22;
	.param .b64 param1;
	st.param.b64 	[param1], %rd23;
	.param .b32 retval0;
	call.uni (retval0), 
	vprintf, 
	(
	param0, 
	param1
	);
	ld.param.b32 	%r66, [retval0];
	} // callseq 24
	ld.global.f64 	%fd26, [%rd20+8];
	st.local.f64 	[%rd2], %fd26;
	{ // callseq 25, 0
	.param .b64 param0;
	st.param.b64 	[param0], %rd22;
	.param .b64 param1;
	st.param.b64 	[param1], %rd23;
	.param .b32 retval0;
	call.uni (retval0), 
	vprintf, 
	(
	param0, 
	param1
	);
	ld.param.b32 	%r68, [retval0];
	} // callseq 25
	ld.global.f64 	%fd27, [%rd20+16];
	st.local.f64 	[%rd2], %fd27;
	{ // callseq 26, 0
	.param .b64 param0;
	st.param.b64 	[param0], %rd22;
	.param .b64 param1;
	st.param.b64 	[param1], %rd23;
	.param .b32 retval0;
	call.uni (retval0), 
	vprintf, 
	(
	param0, 
	param1
	);
	ld.param.b32 	%r70, [retval0];
	} // callseq 26
	ld.global.f64 	%fd28, [%rd20+24];
	st.local.f64 	[%rd2], %fd28;
	{ // callseq 27, 0
	.param .b64 param0;
	st.param.b64 	[param0], %rd22;
	.param .b64 param1;
	st.param.b64 	[param1], %rd23;
	.param .b32 retval0;
	call.uni (retval0), 
	vprintf, 
	(
	param0, 
	param1
	);
	ld.param.b32 	%r72, [retval0];
	} // callseq 27
	add.s32 	%r78, %r78, 4;
$L__BB5_10:
	setp.eq.s32 	%p8, %r10, 0;
	@%p8 bra 	$L__BB5_13;
	mul.wide.u32 	%rd24, %r78, 8;
	add.s64 	%rd29, %rd1, %rd24;
	neg.s32 	%r80, %r10;
	mov.u64 	%rd25, $str;
	add.u64 	%rd27, %SP, 0;
$L__BB5_12:
	.pragma "nounroll";
	ld.global.f64 	%fd29, [%rd29];
	st.local.f64 	[%rd2], %fd29;
	cvta.global.u64 	%rd26, %rd25;
	{ // callseq 28, 0
	.param .b64 param0;
	st.param.b64 	[param0], %rd26;
	.param .b64 param1;
	st.param.b64 	[param1], %rd27;
	.param .b32 retval0;
	call.uni (retval0), 
	vprintf, 
	(
	param0, 
	param1
	);
	ld.param.b32 	%r74, [retval0];
	} // callseq 28
	add.s64 	%rd29, %rd29, 8;
	add.s32 	%r80, %r80, 1;
	setp.ne.s32 	%p9, %r80, 0;
	@%p9 bra 	$L__BB5_12;
$L__BB5_13:
	ret;

}


// ===== COMPILED SASS (sm_100) =====

	.target	sm_100

	.elftype	@"ET_EXEC"


//--------------------- .note.nv.tkinfo           --------------------------
	.section	.note.nv.tkinfo,"",@"SHT_NOTE"
	.sectionflags	@"SHF_NOTE_NV_TKINFO"
	.tkinfo
        /*0018*/ 	.word	0x00000002
        /*0030*/ 	.string	""
        /*0030*/ 	.string	"ptxas"
        /*0030*/ 	.string	"Cuda compilation tools, release 13.0, V13.0.88"
        /*0030*/ 	.string	"Build cuda_13.0.r13.0/compiler.36424714_0"
        /*0030*/ 	.string	"-arch sm_100 -m 64 "



//--------------------- .note.nv.cuinfo           --------------------------
	.section	.note.nv.cuinfo,"",@"SHT_NOTE"
	.sectionflags	@"SHF_NOTE_NV_CUINFO"
        /*0018*/ 	.short	0x0002
        /*001a*/ 	.short	0x0064
        /*001c*/ 	.short	0x0082
	.zero		2


//--------------------- .nv.info                  --------------------------
	.section	.nv.info,"",@"SHT_CUDA_INFO"
	.align	4


	//----- nvinfo : EIATTR_REGCOUNT
	.align		4
        /*0000*/ 	.byte	0x04, 0x2f
        /*0002*/ 	.short	(.L_2 - .L_1)
	.align		4
.L_1:
        /*0004*/ 	.word	index@(_Z11ForwardWaitPii)
        /*0008*/ 	.word	0x00000004


	//----- nvinfo : EIATTR_FRAME_SIZE
	.align		4
.L_2:
        /*000c*/ 	.byte	0x04, 0x11
        /*000e*/ 	.short	(.L_4 - .L_3)
	.align		4
.L_3:
        /*0010*/ 	.word	index@(_Z11ForwardWaitPii)
        /*0014*/ 	.word	0x00000000


	//----- nvinfo : EIATTR_REGCOUNT
	.align		4
.L_4:
        /*0018*/ 	.byte	0x04, 0x2f
        /*001a*/ 	.short	(.L_6 - .L_5)
	.align		4
.L_5:
        /*001c*/ 	.word	index@(_Z12BackwardWaitPii)
        /*0020*/ 	.word	0x00000004


	//----- nvinfo : EIATTR_FRAME_SIZE
	.align		4
.L_6:
        /*0024*/ 	.byte	0x04, 0x11
        /*0026*/ 	.short	(.L_8 - .L_7)
	.align		4
.L_7:
        /*0028*/ 	.word	index@(_Z12BackwardWaitPii)
        /*002c*/ 	.word	0x00000000


	//----- nvinfo : EIATTR_REGCOUNT
	.align		4
.L_8:
        /*0030*/ 	.byte	0x04, 0x2f
        /*0032*/ 	.short	(.L_10 - .L_9)
	.align		4
.L_9:
        /*0034*/ 	.word	index@(_Z19SetBackwardNotReadyPii)
        /*0038*/ 	.word	0x00000008


	//----- nvinfo : EIATTR_FRAME_SIZE
	.align		4
.L_10:
        /*003c*/ 	.byte	0x04, 0x11
        /*003e*/ 	.short	(.L_12 - .L_11)
	.align		4
.L_11:
        /*0040*/ 	.word	index@(_Z19SetBackwardNotReadyPii)
        /*0044*/ 	.word	0x00000000


	//----- nvinfo : EIATTR_REGCOUNT
	.align		4
.L_12:
        /*0048*/ 	.byte	0x04, 0x2f
        /*004a*/ 	.short	(.L_14 - .L_13)
	.align		4
.L_13:
        /*004c*/ 	.word	index@(_Z12UpdateWeightPdS_S_iid)
        /*0050*/ 	.word	0x0000000e


	//----- nvinfo : EIATTR_FRAME_SIZE
	.align		4
.L_14:
        /*0054*/ 	.byte	0x04, 0x11
        /*0056*/ 	.short	(.L_16 - .L_15)
	.align		4
.L_15:
        /*0058*/ 	.word	index@(_Z12UpdateWeightPdS_S_iid)
        /*005c*/ 	.word	0x00000000


	//----- nvinfo : EIATTR_REGCOUNT
	.align		4
.L_16:
        /*0060*/ 	.byte	0x04, 0x2f
        /*0062*/ 	.short	(.L_18 - .L_17)
	.align		4
.L_17:
        /*0064*/ 	.word	index@(_Z7SigmoidPdi)
        /*0068*/ 	.word	0x00000010


	//----- nvinfo : EIATTR_FRAME_SIZE
	.align		4
.L_18:
        /*006c*/ 	.byte	0x04, 0x11
        /*006e*/ 	.short	(.L_20 - .L_19)
	.align		4
.L_19:
        /*0070*/ 	.word	index@($__internal_0_$__cuda_sm20_dblrcp_rn_slowpath_v3)
        /*0074*/ 	.word	0x00000000


	//----- nvinfo : EIATTR_FRAME_SIZE
	.align		4
.L_20:
        /*0078*/ 	.byte	0x04, 0x11
        /*007a*/ 	.short	(.L_22 - .L_21)
	.align		4
.L_21:
        /*007c*/ 	.word	index@(_Z7SigmoidPdi)
        /*0080*/ 	.word	0x00000000


	//----- nvinfo : EIATTR_REGCOUNT
	.align		4
.L_22:
        /*0084*/ 	.byte	0x04, 0x2f
        /*0086*/ 	.short	(.L_24 - .L_23)
	.align		4
.L_23:
        /*0088*/ 	.word	index@(_Z5PrintPdi)
        /*008c*/ 	.word	0x0000001c


	//----- nvinfo : EIATTR_FRAME_SIZE
	.align		4
.L_24:
        /*0090*/ 	.byte	0x04, 0x11
        /*0092*/ 	.short	(.L_26 - .L_25)
	.align		4
.L_25:
        /*0094*/ 	.word	index@(_Z5PrintPdi)
        /*0098*/ 	.word	0x00000008


	//----- nvinfo : EIATTR_MIN_STACK_SIZE
	.align		4
.L_26:
        /*009c*/ 	.byte	0x04, 0x12
        /*009e*/ 	.short	(.L_28 - .L_27)
	.align		4
.L_27:
        /*00a0*/ 	.word	index@(_Z5PrintPdi)
        /*00a4*/ 	.word	0x00000008


	//----- nvinfo : EIATTR_MIN_STACK_SIZE
	.align		4
.L_28:
        /*00a8*/ 	.byte	0x04, 0x12
        /*00aa*/ 	.short	(.L_30 - .L_29)
	.align		4
.L_29:
        /*00ac*/ 	.word	index@(_Z7SigmoidPdi)
        /*00b0*/ 	.word	0x00000000


	//----- nvinfo : EIATTR_MIN_STACK_SIZE
	.align		4
.L_30:
        /*00b4*/ 	.byte	0x04, 0x12
        /*00b6*/ 	.short	(.L_32 - .L_31)
	.align		4
.L_31:
        /*00b8*/ 	.word	index@(_Z12UpdateWeightPdS_S_iid)
        /*00bc*/ 	.word	0x00000000


	//----- nvinfo : EIATTR_MIN_STACK_SIZE
	.align		4
.L_32:
        /*00c0*/ 	.byte	0x04, 0x12
        /*00c2*/ 	.short	(.L_34 - .L_33)
	.align		4
.L_33:
        /*00c4*/ 	.word	index@(_Z19SetBackwardNotReadyPii)
        /*00c8*/ 	.word	0x00000000


	//----- nvinfo : EIATTR_MIN_STACK_SIZE
	.align		4
.L_34:
        /*00cc*/ 	.byte	0x04, 0x12
        /*00ce*/ 	.short	(.L_36 - .L_35)
	.align		4
.L_35:
        /*00d0*/ 	.word	index@(_Z12BackwardWaitPii)
        /*00d4*/ 	.word	0x00000000


	//----- nvinfo : EIATTR_MIN_STACK_SIZE
	.align		4
.L_36:
        /*00d8*/ 	.byte	0x04, 0x12
        /*00da*/ 	.short	(.L_38 - .L_37)
	.align		4
.L_37:
        /*00dc*/ 	.word	index@(_Z11ForwardWaitPii)
        /*00e0*/ 	.word	0x00000000
.L_38:


//--------------------- .nv.compat                --------------------------
	.section	.nv.compat,"",@"SHT_CUDA_COMPAT_INFO"
	.align	4
        /*0000*/ 	.byte	0x02, 0x09, 0x00, 0x00, 0x02, 0x02, 0x01, 0x00, 0x02, 0x05, 0x05, 0x00, 0x03, 0x07, 0x01, 0x01
        /*0010*/ 	.byte	0x02, 0x03, 0x00, 0x00, 0x02, 0x06, 0x01, 0x00, 0x04, 0x0b, 0x08, 0x00, 0x01, 0x00, 0x00, 0x00
        /*0020*/ 	.byte	0x00, 0x00, 0x00, 0x00


//--------------------- .nv.info._Z5PrintPdi      --------------------------
	.section	.nv.info._Z5PrintPdi,"",@"SHT_CUDA_INFO"
	.sectionflags	@""
	.align	4


	//----- nvinfo : EIATTR_CUDA_API_VERSION
	.align		4
        /*0000*/ 	.byte	0x04, 0x37
        /*0002*/ 	.short	(.L_40 - .L_39)
.L_39:
        /*0004*/ 	.word	0x00000082


	//----- nvinfo : EIATTR_KPARAM_INFO
	.align		4
.L_40:
        /*0008*/ 	.byte	0x04, 0x17
        /*000a*/ 	.short	(.L_42 - .L_41)
.L_41:
        /*000c*/ 	.word	0x00000000
        /*0010*/ 	.short	0x0001
        /*0012*/ 	.short	0x0008
        /*0014*/ 	.byte	0x00, 0xf0, 0x11, 0x00


	//----- nvinfo : EIATTR_KPARAM_INFO
	.align		4
.L_42:
        /*0018*/ 	.byte	0x04, 0x17
        /*001a*/ 	.short	(.L_44 - .L_43)
.L_43:
        /*001c*/ 	.word	0x00000000
        /*0020*/ 	.short	0x0000
        /*0022*/ 	.short	0x0000
        /*0024*/ 	.byte	0x00, 0xf5, 0x21, 0x00


	//----- nvinfo : EIATTR_SPARSE_MMA_MASK
	.align		4
.L_44:
        /*0028*/ 	.byte	0x03, 0x50
        /*002a*/ 	.short	0x0000


	//----- nvinfo : EIATTR_MAXREG_COUNT
	.align		4
        /*002c*/ 	.byte	0x03, 0x1b
        /*002e*/ 	.short	0x00ff


	//----- nvinfo : EIATTR_EXTERNS
	.align		4
        /*0030*/ 	.byte	0x04, 0x0f
        /*0032*/ 	.short	(.L_46 - .L_45)


	//   ....[0]....
	.align		4
.L_45:
        /*0034*/ 	.word	index@(vprintf)


	//----- nvinfo : EIATTR_MERCURY_ISA_VERSION
	.align		4
.L_46:
        /*0038*/ 	.byte	0x03, 0x5f
        /*003a*/ 	.short	0x0101


	//----- nvinfo : EIATTR_VRC_CTA_INIT_COUNT
	.align		4
        /*003c*/ 	.byte	0x02, 0x4a
	.zero		1
	.zero		1


	//----- nvinfo : EIATTR_SYSCALL_OFFSETS
	.align		4
        /*0040*/ 	.byte	0x04, 0x46
        /*0042*/ 	.short	(.L_48 - .L_47)


	//   ....[0]....
.L_47:
        /*0044*/ 	.word	0x00000230


	//   ....[1]....
        /*0048*/ 	.word	0x000002d0


	//   ....[2]....
        /*004c*/ 	.word	0x00000370


	//   ....[3]....
        /*0050*/ 	.word	0x00000410


	//   ....[4]....
        /*0054*/ 	.word	0x000004b0


	//   ....[5]....
        /*0058*/ 	.word	0x00000550


	//   ....[6]....
        /*005c*/ 	.word	0x000005f0


	//   ....[7]....
        /*0060*/ 	.word	0x00000690


	//   ....[8]....
        /*0064*/ 	.word	0x00000730


	//   ....[9]....
        /*0068*/ 	.word	0x000007d0


	//   ....[10]....
        /*006c*/ 	.word	0x00000870


	//   ....[11]....
        /*0070*/ 	.word	0x00000910


	//   ....[12]....
        /*0074*/ 	.word	0x000009b0


	//   ....[13]....
        /*0078*/ 	.word	0x00000a50


	//   ....[14]....
        /*007c*/ 	.word	0x00000af0


	//   ....[15]....
        /*0080*/ 	.word	0x00000b90


	//   ....[16]....
        /*0084*/ 	.word	0x00000d10


	//   ....[17]....
        /*0088*/ 	.word	0x00000db0


	//   ....[18]....
        /*008c*/ 	.word	0x00000e50


	//   ....[19]....
        /*0090*/ 	.word	0x00000ef0


	//   ....[20]....
        /*0094*/ 	.word	0x00000f90


	//   ....[21]....
        /*0098*/ 	.word	0x00001030


	//   ....[22]....
        /*009c*/ 	.word	0x000010d0


	//   ....[23]....
        /*00a0*/ 	.word	0x00001170


	//   ....[24]....
        /*00a4*/ 	.word	0x000012b0


	//   ....[25]....
        /*00a8*/ 	.word	0x00001350


	//   ....[26]....
        /*00ac*/ 	.word	0x000013f0


	//   ....[27]....
        /*00b0*/ 	.word	0x00001490


	//   ....[28]....
        /*00b4*/ 	.word	0x000015f0


	//----- nvinfo : EIATTR_EXIT_INSTR_OFFSETS
	.align		4
.L_48:
        /*00b8*/ 	.byte	0x04, 0x1c
        /*00ba*/ 	.short	(.L_50 - .L_49)


	//   ....[0]....
.L_49:
        /*00bc*/ 	.word	0x00000070


	//   ....[1]....
        /*00c0*/ 	.word	0x00000c00


	//   ....[2]....
        /*00c4*/ 	.word	0x000011a0


	//   ....[3]....
        /*00c8*/ 	.word	0x000014c0


	//   ....[4]....
        /*00cc*/ 	.word	0x00001640


	//----- nvinfo : EIATTR_CRS_STACK_SIZE
	.align		4
.L_50:
        /*00d0*/ 	.byte	0x04, 0x1e
        /*00d2*/ 	.short	(.L_52 - .L_51)
.L_51:
        /*00d4*/ 	.word	0x00000000


	//----- nvinfo : EIATTR_CBANK_PARAM_SIZE
	.align		4
.L_52:
        /*00d8*/ 	.byte	0x03, 0x19
        /*00da*/ 	.short	0x000c


	//----- nvinfo : EIATTR_PARAM_CBANK
	.align		4
        /*00dc*/ 	.byte	0x04, 0x0a
        /*00de*/ 	.short	(.L_54 - .L_53)
	.align		4
.L_53:
        /*00e0*/ 	.word	index@(.nv.constant0._Z5PrintPdi)
        /*00e4*/ 	.short	0x0380
        /*00e6*/ 	.short	0x000c


	//----- nvinfo : EIATTR_SW_WAR
	.align		4
.L_54:
        /*00e8*/ 	.byte	0x04, 0x36
        /*00ea*/ 	.short	(.L_56 - .L_55)
.L_55:
        /*00ec*/ 	.word	0x00000008
.L_56:


//--------------------- .nv.info._Z7SigmoidPdi    --------------------------
	.section	.nv.info._Z7SigmoidPdi,"",@"SHT_CUDA_INFO"
	.sectionflags	@""
	.align	4


	//----- nvinfo : EIATTR_CUDA_API_VERSION
	.align		4
        /*0000*/ 	.byte	0x04, 0x37
        /*0002*/ 	.short	(.L_58 - .L_57)
.L_57:
        /*0004*/ 	.word	0x00000082


	//----- nvinfo : EIATTR_KPARAM_INFO
	.align		4
.L_58:
        /*0008*/ 	.byte	0x04, 0x17
        /*000a*/ 	.short	(.L_60 - .L_59)
.L_59:
        /*000c*/ 	.word	0x00000000
        /*0010*/ 	.short	0x0001
        /*0012*/ 	.short	0x0008
        /*0014*/ 	.byte	0x00, 0xf0, 0x11, 0x00


	//----- nvinfo : EIATTR_KPARAM_INFO
	.align		4
.L_60:
        /*0018*/ 	.byte	0x04, 0x17
        /*001a*/ 	.short	(.L_62 - .L_61)
.L_61:
        /*001c*/ 	.word	0x00000000
        /*0020*/ 	.short	0x0000
        /*0022*/ 	.short	0x0000
        /*0024*/ 	.byte	0x00, 0xf5, 0x21, 0x00


	//----- nvinfo : EIATTR_SPARSE_MMA_MASK
	.align		4
.L_62:
        /*0028*/ 	.byte	0x03, 0x50
        /*002a*/ 	.short	0x0000


	//----- nvinfo : EIATTR_MAXREG_COUNT
	.align		4
        /*002c*/ 	.byte	0x03, 0x1b
        /*002e*/ 	.short	0x00ff


	//----- nvinfo : EIATTR_MERCURY_ISA_VERSION
	.align		4
        /*0030*/ 	.byte	0x03, 0x5f
        /*0032*/ 	.short	0x0101


	//----- nvinfo : EIATTR_VRC_CTA_INIT_COUNT
	.align		4
        /*0034*/ 	.byte	0x02, 0x4a
	.zero		1
	.zero		1


	//----- nvinfo : EIATTR_EXIT_INSTR_OFFSETS
	.align		4
        /*0038*/ 	.byte	0x04, 0x1c
        /*003a*/ 	.short	(.L_64 - .L_63)


	//   ....[0]....
.L_63:
        /*003c*/ 	.word	0x000005c0


	//   ....[1]....
        /*0040*/ 	.word	0x00000610


	//----- nvinfo : EIATTR_CRS_STACK_SIZE
	.align		4
.L_64:
        /*0044*/ 	.byte	0x04, 0x1e
        /*0046*/ 	.short	(.L_66 - .L_65)
.L_65:
        /*0048*/ 	.word	0x00000000


	//----- nvinfo : EIATTR_CBANK_PARAM_SIZE
	.align		4
.L_66:
        /*004c*/ 	.byte	0x03, 0x19
        /*004e*/ 	.short	0x000c


	//----- nvinfo : EIATTR_PARAM_CBANK
	.align		4
        /*0050*/ 	.byte	0x04, 0x0a
        /*0052*/ 	.short	(.L_68 - .L_67)
	.align		4
.L_67:
        /*0054*/ 	.word	index@(.nv.constant0._Z7SigmoidPdi)
        /*0058*/ 	.short	0x0380
        /*005a*/ 	.short	0x000c


	//----- nvinfo : EIATTR_SW_WAR
	.align		4
.L_68:
        /*005c*/ 	.byte	0x04, 0x36
        /*005e*/ 	.short	(.L_70 - .L_69)
.L_69:
        /*0060*/ 	.word	0x00000008
.L_70:


//--------------------- .nv.info._Z12UpdateWeightPdS_S_iid --------------------------
	.section	.nv.info._Z12UpdateWeightPdS_S_iid,"",@"SHT_CUDA_INFO"
	.sectionflags	@""
	.align	4


	//----- nvinfo : EIATTR_CUDA_API_VERSION
	.align		4
        /*0000*/ 	.byte	0x04, 0x37
        /*0002*/ 	.short	(.L_72 - .L_71)
.L_71:
        /*0004*/ 	.word	0x00000082


	//----- nvinfo : EIATTR_KPARAM_INFO
	.align		4
.L_72:
        /*0008*/ 	.byte	0x04, 0x17
        /*000a*/ 	.short	(.L_74 - .L_73)
.L_73:
        /*000c*/ 	.word	0x00000000
        /*0010*/ 	.short	0x0005
        /*0012*/ 	.short	0x0020
        /*0014*/ 	.byte	0x00, 0xf0, 0x21, 0x00


	//----- nvinfo : EIATTR_KPARAM_INFO
	.align		4
.L_74:
        /*0018*/ 	.byte	0x04, 0x17
        /*001a*/ 	.short	(.L_76 - .L_75)
.L_75:
        /*001c*/ 	.word	0x00000000
        /*0020*/ 	.short	0x0004
        /*0022*/ 	.short	0x001c
        /*0024*/ 	.byte	0x00, 0xf0, 0x11, 0x00


	//----- nvinfo : EIATTR_KPARAM_INFO
	.align		4
.L_76:
        /*0028*/ 	.byte	0x04, 0x17
        /*002a*/ 	.short	(.L_78 - .L_77)
.L_77:
        /*002c*/ 	.word	0x00000000
        /*0030*/ 	.short	0x0003
        /*0032*/ 	.short	0x0018
        /*0034*/ 	.byte	0x00, 0xf0, 0x11, 0x00


	//----- nvinfo : EIATTR_KPARAM_INFO
	.align		4
.L_78:
        /*0038*/ 	.byte	0x04, 0x17
        /*003a*/ 	.short	(.L_80 - .L_79)
.L_79:
        /*003c*/ 	.word	0x00000000
        /*0040*/ 	.short	0x0002
        /*0042*/ 	.short	0x0010
        /*0044*/ 	.byte	0x00, 0xf5, 0x21, 0x00


	//----- nvinfo : EIATTR_KPARAM_INFO
	.align		4
.L_80:
        /*0048*/ 	.byte	0x04, 0x17
        /*004a*/ 	.short	(.L_82 - .L_81)
.L_81:
        /*004c*/ 	.word	0x00000000
        /*0050*/ 	.short	0x0001
        /*0052*/ 	.short	0x0008
        /*0054*/ 	.byte	0x00, 0xf5, 0x21, 0x00


	//----- nvinfo : EIATTR_KPARAM_INFO
	.align		4
.L_82:
        /*0058*/ 	.byte	0x04, 0x17
        /*005a*/ 	.short	(.L_84 - .L_83)
.L_83:
        /*005c*/ 	.word	0x00000000
        /*0060*/ 	.short	0x0000
        /*0062*/ 	.short	0x0000
        /*0064*/ 	.byte	0x00, 0xf5, 0x21, 0x00


	//----- nvinfo : EIATTR_SPARSE_MMA_MASK
	.align		4
.L_84:
        /*0068*/ 	.byte	0x03, 0x50
        /*006a*/ 	.short	0x0000


	//----- nvinfo : EIATTR_MAXREG_COUNT
	.align		4
        /*006c*/ 	.byte	0x03, 0x1b
        /*006e*/ 	.short	0x00ff


	//----- nvinfo : EIATTR_MERCURY_ISA_VERSION
	.align		4
        /*0070*/ 	.byte	0x03, 0x5f
        /*0072*/ 	.short	0x0101


	//----- nvinfo : EIATTR_VRC_CTA_INIT_COUNT
	.align		4
        /*0074*/ 	.byte	0x02, 0x4a
	.zero		1
	.zero		1


	//----- nvinfo : EIATTR_EXIT_INSTR_OFFSETS
	.align		4
        /*0078*/ 	.byte	0x04, 0x1c
        /*007a*/ 	.short	(.L_86 - .L_85)


	//   ....[0]....
.L_85:
        /*007c*/ 	.word	0x00000070


	//   ....[1]....
        /*0080*/ 	.word	0x00000300


	//----- nvinfo : EIATTR_CBANK_PARAM_SIZE
	.align		4
.L_86:
        /*0084*/ 	.byte	0x03, 0x19
        /*0086*/ 	.short	0x0028


	//----- nvinfo : EIATTR_PARAM_CBANK
	.align		4
        /*0088*/ 	.byte	0x04, 0x0a
        /*008a*/ 	.short	(.L_88 - .L_87)
	.align		4
.L_87:
        /*008c*/ 	.word	index@(.nv.constant0._Z12UpdateWeightPdS_S_iid)
        /*0090*/ 	.short	0x0380
        /*0092*/ 	.short	0x0028


	//----- nvinfo : EIATTR_SW_WAR
	.align		4
.L_88:
        /*0094*/ 	.byte	0x04, 0x36
        /*0096*/ 	.short	(.L_90 - .L_89)
.L_89:
        /*0098*/ 	.word	0x00000008
.L_90:


//--------------------- .nv.info._Z19SetBackwardNotReadyPii --------------------------
	.section	.nv.info._Z19SetBackwardNotReadyPii,"",@"SHT_CUDA_INFO"
	.sectionflags	@""
	.align	4


	//----- nvinfo : EIATTR_CUDA_API_VERSION
	.align		4
        /*0000*/ 	.byte	0x04, 0x37
        /*0002*/ 	.short	(.L_92 - .L_91)
.L_91:
        /*0004*/ 	.word	0x00000082


	//----- nvinfo : EIATTR_KPARAM_INFO
	.align		4
.L_92:
        /*0008*/ 	.byte	0x04, 0x17
        /*000a*/ 	.short	(.L_94 - .L_93)
.L_93:
        /*000c*/ 	.word	0x00000000
        /*0010*/ 	.short	0x0001
        /*0012*/ 	.short	0x0008
        /*0014*/ 	.byte	0x00, 0xf0, 0x11, 0x00


	//----- nvinfo : EIATTR_KPARAM_INFO
	.align		4
.L_94:
        /*0018*/ 	.byte	0x04, 0x17
        /*001a*/ 	.short	(.L_96 - .L_95)
.L_95:
        /*001c*/ 	.word	0x00000000
        /*0020*/ 	.short	0x0000
        /*0022*/ 	.short	0x0000
        /*0024*/ 	.byte	0x00, 0xf5, 0x21, 0x00


	//----- nvinfo : EIATTR_SPARSE_MMA_MASK
	.align		4
.L_96:
        /*0028*/ 	.byte	0x03, 0x50
        /*002a*/ 	.short	0x0000


	//----- nvinfo : EIATTR_MAXREG_COUNT
	.align		4
        /*002c*/ 	.byte	0x03, 0x1b
        /*002e*/ 	.short	0x00ff


	//----- nvinfo : EIATTR_MERCURY_ISA_VERSION
	.align		4
        /*0030*/ 	.byte	0x03, 0x5f
        /*0032*/ 	.short	0x0101


	//----- nvinfo : EIATTR_VRC_CTA_INIT_COUNT
	.align		4
        /*0034*/ 	.byte	0x02, 0x4a
	.zero		1
	.zero		1


	//----- nvinfo : EIATTR_EXIT_INSTR_OFFSETS
	.align		4
        /*0038*/ 	.byte	0x04, 0x1c
        /*003a*/ 	.short	(.L_98 - .L_97)


	//   ....[0]....
.L_97:
        /*003c*/ 	.word	0x00000060


	//----- nvinfo : EIATTR_CBANK_PARAM_SIZE
	.align		4
.L_98:
        /*0040*/ 	.byte	0x03, 0x19
        /*0042*/ 	.short	0x000c


	//----- nvinfo : EIATTR_PARAM_CBANK
	.align		4
        /*0044*/ 	.byte	0x04, 0x0a
        /*0046*/ 	.short	(.L_100 - .L_99)
	.align		4
.L_99:
        /*0048*/ 	.word	index@(.nv.constant0._Z19SetBackwardNotReadyPii)
        /*004c*/ 	.short	0x0380
        /*004e*/ 	.short	0x000c


	//----- nvinfo : EIATTR_SW_WAR
	.align		4
.L_100:
        /*0050*/ 	.byte	0x04, 0x36
        /*0052*/ 	.short	(.L_102 - .L_101)
.L_101:
        /*0054*/ 	.word	0x00000008
.L_102:


//--------------------- .nv.info._Z12BackwardWaitPii --------------------------
	.section	.nv.info._Z12BackwardWaitPii,"",@"SHT_CUDA_INFO"
	.sectionflags	@""
	.align	4


	//----- nvinfo : EIATTR_CUDA_API_VERSION
	.align		4
        /*0000*/ 	.byte	0x04, 0x37
        /*0002*/ 	.short	(.L_104 - .L_103)
.L_103:
        /*0004*/ 	.word	0x00000082


	//----- nvinfo : EIATTR_KPARAM_INFO
	.align		4
.L_104:
        /*0008*/ 	.byte	0x04, 0x17
        /*000a*/ 	.short	(.L_106 - .L_105)
.L_105:
        /*000c*/ 	.word	0x00000000
        /*0010*/ 	.short	0x0001
        /*0012*/ 	.short	0x0008
        /*0014*/ 	.byte	0x00, 0xf0, 0x11, 0x00


	//----- nvinfo : EIATTR_KPARAM_INFO
	.align		4
.L_106:
        /*0018*/ 	.byte	0x04, 0x17
        /*001a*/ 	.short	(.L_108 - .L_107)
.L_107:
        /*001c*/ 	.word	0x00000000
        /*0020*/ 	.short	0x0000
        /*0022*/ 	.short	0x0000
        /*0024*/ 	.byte	0x00, 0xf5, 0x21, 0x00


	//----- nvinfo : EIATTR_SPARSE_MMA_MASK
	.align		4
.L_108:
        /*0028*/ 	.byte	0x03, 0x50
        /*002a*/ 	.short	0x0000


	//----- nvinfo : EIATTR_MAXREG_COUNT
	.align		4
        /*002c*/ 	.byte	0x03, 0x1b
        /*002e*/ 	.short	0x00ff


	//----- nvinfo : EIATTR_MERCURY_ISA_VERSION
	.align		4
        /*0030*/ 	.byte	0x03, 0x5f
        /*0032*/ 	.short	0x0101


	//----- nvinfo : EIATTR_VRC_CTA_INIT_COUNT
	.align		4
        /*0034*/ 	.byte	0x02, 0x4a
	.zero		1
	.zero		1


	//----- nvinfo : EIATTR_EXIT_INSTR_OFFSETS
	.align		4
        /*0038*/ 	.byte	0x04, 0x1c
        /*003a*/ 	.short	(.L_110 - .L_109)


	//   ....[0]....
.L_109:
        /*003c*/ 	.word	0x00000010


	//----- nvinfo : EIATTR_CBANK_PARAM_SIZE
	.align		4
.L_110:
        /*0040*/ 	.byte	0x03, 0x19
        /*0042*/ 	.short	0x000c


	//----- nvinfo : EIATTR_PARAM_CBANK
	.align		4
        /*0044*/ 	.byte	0x04, 0x0a
        /*0046*/ 	.short	(.L_112 - .L_111)
	.align		4
.L_111:
        /*0048*/ 	.word	index@(.nv.constant0._Z12BackwardWaitPii)
        /*004c*/ 	.short	0x0380
        /*004e*/ 	.short	0x000c


	//----- nvinfo : EIATTR_SW_WAR
	.align		4
.L_112:
        /*0050*/ 	.byte	0x04, 0x36
        /*0052*/ 	.short	(.L_114 - .L_113)
.L_113:
        /*0054*/ 	.word	0x00000008
.L_114:


//--------------------- .nv.info._Z11ForwardWaitPii --------------------------
	.section	.nv.info._Z11ForwardWaitPii,"",@"SHT_CUDA_INFO"
	.sectionflags	@""
	.align	4


	//----- nvinfo : EIATTR_CUDA_API_VERSION
	.align		4
        /*0000*/ 	.byte	0x04, 0x37
        /*0002*/ 	.short	(.L_116 - .L_115)
.L_115:
        /*0004*/ 	.word	0x00000082


	//----- nvinfo : EIATTR_KPARAM_INFO
	.align		4
.L_116:
        /*0008*/ 	.byte	0x04, 0x17
        /*000a*/ 	.short	(.L_118 - .L_117)
.L_117:
        /*000c*/ 	.word	0x00000000
        /*0010*/ 	.short	0x0001
        /*0012*/ 	.short	0x0008
        /*0014*/ 	.byte	0x00, 0xf0, 0x11, 0x00


	//----- nvinfo : EIATTR_KPARAM_INFO
	.align		4
.L_118:
        /*0018*/ 	.byte	0x04, 0x17
        /*001a*/ 	.short	(.L_120 - .L_119)
.L_119:
        /*001c*/ 	.word	0x00000000
        /*0020*/ 	.short	0x0000
        /*0022*/ 	.short	0x0000
        /*0024*/ 	.byte	0x00, 0xf5, 0x21, 0x00


	//----- nvinfo : EIATTR_SPARSE_MMA_MASK
	.align		4
.L_120:
        /*0028*/ 	.byte	0x03, 0x50
        /*002a*/ 	.short	0x0000


	//----- nvinfo : EIATTR_MAXREG_COUNT
	.align		4
        /*002c*/ 	.byte	0x03, 0x1b
        /*002e*/ 	.short	0x00ff


	//----- nvinfo : EIATTR_MERCURY_ISA_VERSION
	.align		4
        /*0030*/ 	.byte	0x03, 0x5f
        /*0032*/ 	.short	0x0101


	//----- nvinfo : EIATTR_VRC_CTA_INIT_COUNT
	.align		4
        /*0034*/ 	.byte	0x02, 0x4a
	.zero		1
	.zero		1


	//----- nvinfo : EIATTR_EXIT_INSTR_OFFSETS
	.align		4
        /*0038*/ 	.byte	0x04, 0x1c
        /*003a*/ 	.short	(.L_122 - .L_121)


	//   ....[0]....
.L_121:
        /*003c*/ 	.word	0x00000010


	//----- nvinfo : EIATTR_CBANK_PARAM_SIZE
	.align		4
.L_122:
        /*0040*/ 	.byte	0x03, 0x19
        /*0042*/ 	.short	0x000c


	//----- nvinfo : EIATTR_PARAM_CBANK
	.align		4
        /*0044*/ 	.byte	0x04, 0x0a
        /*0046*/ 	.short	(.L_124 - .L_123)
	.align		4
.L_123:
        /*0048*/ 	.word	index@(.nv.constant0._Z11ForwardWaitPii)
        /*004c*/ 	.short	0x0380
        /*004e*/ 	.short	0x000c


	//----- nvinfo : EIATTR_SW_WAR
	.align		4
.L_124:
        /*0050*/ 	.byte	0x04, 0x36
        /*0052*/ 	.short	(.L_126 - .L_125)
.L_125:
        /*0054*/ 	.word	0x00000008
.L_126:


//--------------------- .nv.callgraph             --------------------------
	.section	.nv.callgraph,"",@"SHT_CUDA_CALLGRAPH"
	.align	4
	.sectionentsize	8
	.align		4
        /*0000*/ 	.word	0x00000000
	.align		4
        /*0004*/ 	.word	0xffffffff
	.align		4
        /*0008*/ 	.word	index@(_Z5PrintPdi)
	.align		4
        /*000c*/ 	.word	index@(vprintf)
	.align		4
        /*0010*/ 	.word	0x00000000
	.align		4
        /*0014*/ 	.word	0xfffffffe
	.align		4
        /*0018*/ 	.word	0x00000000
	.align		4
        /*001c*/ 	.word	0xfffffffd
	.align		4
        /*0020*/ 	.word	0x00000000
	.align		4
        /*0024*/ 	.word	0xfffffffc


//--------------------- .nv.constant4             --------------------------
	.section	.nv.constant4,"a",@progbits
	.align	8
	.align		8
.nv.constant4:
        /*0000*/ 	.dword	vprintf
	.align		8
        /*0008*/ 	.dword	$str


//--------------------- .text._Z5PrintPdi         --------------------------
	.section	.text._Z5PrintPdi,"ax",@progbits
	.align	128
        .global         _Z5PrintPdi
        .type           _Z5PrintPdi,@function
        .size           _Z5PrintPdi,(.L_x_51 - _Z5PrintPdi)
        .other          _Z5PrintPdi,@"STO_CUDA_ENTRY STV_DEFAULT"
_Z5PrintPdi:
.text._Z5PrintPdi:
[----:B------:R-:W0:Y:S08]  /*0000*/  LDC R1, c[0x0][0x37c] ;  /* 0x0000df00ff017b82 */ /* 0x000e300000000800 */
[----:B------:R-:W1:Y:S01]  /*0010*/  LDC R0, c[0x0][0x388] ;  /* 0x0000e200ff007b82 */ /* 0x000e620000000800 */
[----:B------:R-:W2:Y:S01]  /*0020*/  LDCU UR4, c[0x0][0x2f8] ;  /* 0x00005f00ff0477ac */ /* 0x000ea20008000800 */
[----:B0-----:R-:W-:Y:S01]  /*0030*/  VIADD R1, R1, 0xfffffff8 ;  /* 0xfffffff801017836 */ /* 0x001fe20000000000 */
[----:B------:R-:W0:Y:S04]  /*0040*/  LDCU UR5, c[0x0][0x2fc] ;  /* 0x00005f80ff0577ac */ /* 0x000e280008000800 */
[----:B--2---:R-:W-:-:S02]  /*0050*/  IADD3 R18, P0, PT, R1, UR4, RZ ;  /* 0x0000000401127c10 */ /* 0x004fc4000ff1e0ff */
[----:B-1----:R-:W-:-:S13]  /*0060*/  ISETP.GE.AND P1, PT, R0, 0x1, PT ;  /* 0x000000010000780c */ /* 0x002fda0003f26270 */
[----:B0-----:R-:W-:Y:S05]  /*0070*/  @!P1 EXIT ;  /* 0x000000000000994d */ /* 0x001fea0003800000 */
[C---:B------:R-:W-:Y:S01]  /*0080*/  ISETP.GE.U32.AND P1, PT, R0.reuse, 0x10, PT ;  /* 0x000000100000780c */ /* 0x040fe20003f26070 */
[----:B------:R-:W0:Y:S01]  /*0090*/  LDCU.64 UR36, c[0x0][0x358] ;  /* 0x00006b00ff2477ac */ /* 0x000e220008000a00 */
[----:B------:R-:W-:Y:S01]  /*00a0*/  IMAD.X R2, RZ, RZ, UR5, P0 ;  /* 0x00000005ff027e24 */ /* 0x000fe200080e06ff */
[----:B------:R-:W-:Y:S01]  /*00b0*/  LOP3.LUT R24, R0, 0xf, RZ, 0xc0, !PT ;  /* 0x0000000f00187812 */ /* 0x000fe200078ec0ff */
[----:B------:R-:W-:-:S09]  /*00c0*/  IMAD.MOV.U32 R19, RZ, RZ, RZ ;  /* 0x000000ffff137224 */ /* 0x000fd200078e00ff */
[----:B------:R-:W-:Y:S05]  /*00d0*/  @!P1 BRA `(.L_x_0) ;  /* 0x0000000800c49947 */ /* 0x000fea0003800000 */
[----:B------:R-:W1:Y:S01]  /*00e0*/  LDCU.64 UR4, c[0x0][0x380] ;  /* 0x00007000ff0477ac */ /* 0x000e620008000a00 */
[----:B------:R-:W-:Y:S01]  /*00f0*/  LOP3.LUT R19, R0, 0x7ffffff0, RZ, 0xc0, !PT ;  /* 0x7ffffff000137812 */ /* 0x000fe200078ec0ff */
[----:B------:R-:W-:Y:S03]  /*0100*/  BSSY.RECONVERGENT B6, `(.L_x_0) ;  /* 0x00000ae000067945 */ /* 0x000fe60003800200 */
[----:B------:R-:W-:Y:S01]  /*0110*/  IADD3 R23, PT, PT, -R19, RZ, RZ ;  /* 0x000000ff13177210 */ /* 0x000fe20007ffe1ff */
[----:B-1----:R-:W-:-:S04]  /*0120*/  UIADD3 UR4, UP0, UPT, UR4, 0x40, URZ ;  /* 0x0000004004047890 */ /* 0x002fc8000ff1e0ff */
[----:B------:R-:W-:Y:S02]  /*0130*/  UIADD3.X UR5, UPT, UPT, URZ, UR5, URZ, UP0, !UPT ;  /* 0x00000005ff057290 */ /* 0x000fe400087fe4ff */
[----:B------:R-:W-:-:S04]  /*0140*/  IMAD.U32 R16, RZ, RZ, UR4 ;  /* 0x00000004ff107e24 */ /* 0x000fc8000f8e00ff */
[----:B------:R-:W-:-:S07]  /*0150*/  IMAD.U32 R17, RZ, RZ, UR5 ;  /* 0x00000005ff117e24 */ /* 0x000fce000f8e00ff */
.L_x_17:
[----:B0-----:R-:W2:Y:S01]  /*0160*/  LDG.E.64 R10, desc[UR36][R16.64+-0x40] ;  /* 0xffffc024100a7981 */ /* 0x001ea2000c1e1b00 */
[----:B------:R-:W-:Y:S01]  /*0170*/  MOV R22, 0x0 ;  /* 0x0000000000167802 */ /* 0x000fe20000000f00 */
[----:B------:R-:W0:Y:S01]  /*0180*/  LDCU.64 UR4, c[0x4][0x8] ;  /* 0x01000100ff0477ac */ /* 0x000e220008000a00 */
[----:B------:R-:W-:Y:S02]  /*0190*/  VIADD R23, R23, 0x10 ;  /* 0x0000001017177836 */ /* 0x000fe40000000000 */
[----:B------:R1:W3:Y:S01]  /*01a0*/  LDC.64 R8, c[0x4][R22] ;  /* 0x0100000016087b82 */ /* 0x0002e20000000a00 */
[----:B------:R-:W-:Y:S02]  /*01b0*/  IMAD.MOV.U32 R6, RZ, RZ, R18 ;  /* 0x000000ffff067224 */ /* 0x000fe400078e0012 */
[----:B------:R-:W-:Y:S01]  /*01c0*/  ISETP.NE.AND P0, PT, R23, RZ, PT ;  /* 0x000000ff1700720c */ /* 0x000fe20003f05270 */
[----:B------:R-:W-:-:S03]  /*01d0*/  IMAD.MOV.U32 R7, RZ, RZ, R2 ;  /* 0x000000ffff077224 */ /* 0x000fc600078e0002 */
[----:B------:R-:W-:Y:S02]  /*01e0*/  P2R R25, PR, RZ, 0x1 ;  /* 0x00000001ff197803 */ /* 0x000fe40000000000 */
[----:B0-----:R-:W-:Y:S01]  /*01f0*/  MOV R4, UR4 ;  /* 0x0000000400047c02 */ /* 0x001fe20008000f00 */
[----:B------:R-:W-:Y:S01]  /*0200*/  IMAD.U32 R5, RZ, RZ, UR5 ;  /* 0x00000005ff057e24 */ /* 0x000fe2000f8e00ff */
[----:B--23--:R1:W-:Y:S06]  /*0210*/  STL.64 [R1], R10 ;  /* 0x0000000a01007387 */ /* 0x00c3ec0000100a00 */
[----:B------:R-:W-:-:S07]  /*0220*/  LEPC R20, `(.L_x_1) ;  /* 0x000000001014794e */ /* 0x000fce0000000000 */
[----:B-1----:R-:W-:Y:S05]  /*0230*/  CALL.ABS.NOINC R8 ;  /* 0x0000000008007343 */ /* 0x002fea0003c00000 */
.L_x_1:
[----:B------:R-:W2:Y:S01]  /*0240*/  LDG.E.64 R10, desc[UR36][R16.64+-0x38] ;  /* 0xffffc824100a7981 */ /* 0x000ea2000c1e1b00 */
[----:B------:R0:W1:Y:S01]  /*0250*/  LDC.64 R8, c[0x4][R22] ;  /* 0x0100000016087b82 */ /* 0x0000620000000a00 */
[----:B------:R-:W3:Y:S01]  /*0260*/  LDCU.64 UR4, c[0x4][0x8] ;  /* 0x01000100ff0477ac */ /* 0x000ee20008000a00 */
[----:B------:R-:W-:Y:S02]  /*0270*/  IMAD.MOV.U32 R6, RZ, RZ, R18 ;  /* 0x000000ffff067224 */ /* 0x000fe400078e0012 */
[----:B------:R-:W-:Y:S01]  /*0280*/  IMAD.MOV.U32 R7, RZ, RZ, R2 ;  /* 0x000000ffff077224 */ /* 0x000fe200078e0002 */
[----:B---3--:R-:W-:Y:S01]  /*0290*/  MOV R4, UR4 ;  /* 0x0000000400047c02 */ /* 0x008fe20008000f00 */
[----:B------:R-:W-:Y:S01]  /*02a0*/  IMAD.U32 R5, RZ, RZ, UR5 ;  /* 0x00000005ff057e24 */ /* 0x000fe2000f8e00ff */
[----:B-12---:R0:W-:Y:S06]  /*02b0*/  STL.64 [R1], R10 ;  /* 0x0000000a01007387 */ /* 0x0061ec0000100a00 */
[----:B------:R-:W-:-:S07]  /*02c0*/  LEPC R20, `(.L_x_2) ;  /* 0x000000001014794e */ /* 0x000fce0000000000 */
[----:B0-----:R-:W-:Y:S05]  /*02d0*/  CALL.ABS.NOINC R8 ;  /* 0x0000000008007343 */ /* 0x001fea0003c00000 */
.L_x_2:
[----:B------:R-:W2:Y:S01]  /*02e0*/  LDG.E.64 R10, desc[UR36][R16.64+-0x30] ;  /* 0xffffd024100a7981 */ /* 0x000ea2000c1e1b00 */
[----:B------:R0:W1:Y:S01]  /*02f0*/  LDC.64 R8, c[0x4][R22] ;  /* 0x0100000016087b82 */ /* 0x0000620000000a00 */
[----:B------:R-:W3:Y:S01]  /*0300*/  LDCU.64 UR4, c[0x4][0x8] ;  /* 0x01000100ff0477ac */ /* 0x000ee20008000a00 */
[----:B------:R-:W-:Y:S01]  /*0310*/  IMAD.MOV.U32 R6, RZ, RZ, R18 ;  /* 0x000000ffff067224 */ /* 0x000fe200078e0012 */
[----:B------:R-:W-:Y:S02]  /*0320*/  MOV R7, R2 ;  /* 0x0000000200077202 */ /* 0x000fe40000000f00 */
[----:B---3--:R-:W-:Y:S01]  /*0330*/  MOV R4, UR4 ;  /* 0x0000000400047c02 */ /* 0x008fe20008000f00 */
[----:B------:R-:W-:Y:S01]  /*0340*/  IMAD.U32 R5, RZ, RZ, UR5 ;  /* 0x00000005ff057e24 */ /* 0x000fe2000f8e00ff */
[----:B-12---:R0:W-:Y:S06]  /*0350*/  STL.64 [R1], R10 ;  /* 0x0000000a01007387 */ /* 0x0061ec0000100a00 */
[----:B------:R-:W-:-:S07]  /*0360*/  LEPC R20, `(.L_x_3) ;  /* 0x000000001014794e */ /* 0x000fce0000000000 */
[----:B0-----:R-:W-:Y:S05]  /*0370*/  CALL.ABS.NOINC R8 ;  /* 0x0000000008007343 */ /* 0x001fea0003c00000 */
.L_x_3:
[----:B------:R-:W2:Y:S01]  /*0380*/  LDG.E.64 R10, desc[UR36][R16.64+-0x28] ;  /* 0xffffd824100a7981 */ /* 0x000ea2000c1e1b00 */
[----:B------:R0:W1:Y:S01]  /*0390*/  LDC.64 R8, c[0x4][R22] ;  /* 0x0100000016087b82 */ /* 0x0000620000000a00 */
[----:B------:R-:W3:Y:S01]  /*03a0*/  LDCU.64 UR4, c[0x4][0x8] ;  /* 0x01000100ff0477ac */ /* 0x000ee20008000a00 */
[----:B------:R-:W-:Y:S01]  /*03b0*/  MOV R6, R18 ;  /* 0x0000001200067202 */ /* 0x000fe20000000f00 */
[----:B------:R-:W-:Y:S02]  /*03c0*/  IMAD.MOV.U32 R7, RZ, RZ, R2 ;  /* 0x000000ffff077224 */ /* 0x000fe400078e0002 */
[----:B---3--:R-:W-:Y:S02]  /*03d0*/  IMAD.U32 R4, RZ, RZ, UR4 ;  /* 0x00000004ff047e24 */ /* 0x008fe4000f8e00ff */
[----:B------:R-:W-:Y:S01]  /*03e0*/  IMAD.U32 R5, RZ, RZ, UR5 ;  /* 0x00000005ff057e24 */ /* 0x000fe2000f8e00ff */
[----:B-12---:R0:W-:Y:S06]  /*03f0*/  STL.64 [R1], R10 ;  /* 0x0000000a01007387 */ /* 0x0061ec0000100a00 */
[----:B------:R-:W-:-:S07]  /*0400*/  LEPC R20, `(.L_x_4) ;  /* 0x000000001014794e */ /* 0x000fce0000000000 */
[----:B0-----:R-:W-:Y:S05]  /*0410*/  CALL.ABS.NOINC R8 ;  /* 0x0000000008007343 */ /* 0x001fea0003c00000 */
.L_x_4:
[----:B------:R-:W2:Y:S01]  /*0420*/  LDG.E.64 R10, desc[UR36][R16.64+-0x20] ;  /* 0xffffe024100a7981 */ /* 0x000ea2000c1e1b00 */
[----:B------:R0:W1:Y:S01]  /*0430*/  LDC.64 R8, c[0x4][R22] ;  /* 0x0100000016087b82 */ /* 0x0000620000000a00 */
[----:B------:R-:W3:Y:S01]  /*0440*/  LDCU.64 UR4, c[0x4][0x8] ;  /* 0x01000100ff0477ac */ /* 0x000ee20008000a00 */
[----:B------:R-:W-:Y:S02]  /*0450*/  IMAD.MOV.U32 R6, RZ, RZ, R18 ;  /* 0x000000ffff067224 */ /* 0x000fe400078e0012 */
[----:B------:R-:W-:Y:S02]  /*0460*/  IMAD.MOV.U32 R7, RZ, RZ, R2 ;  /* 0x000000ffff077224 */ /* 0x000fe400078e0002 */
[----:B---3--:R-:W-:Y:S01]  /*0470*/  IMAD.U32 R4, RZ, RZ, UR4 ;  /* 0x00000004ff047e24 */ /* 0x008fe2000f8e00ff */
[----:B------:R-:W-:Y:S01]  /*0480*/  MOV R5, UR5 ;  /* 0x0000000500057c02 */ /* 0x000fe20008000f00 */
[----:B-12---:R0:W-:Y:S06]  /*0490*/  STL.64 [R1], R10 ;  /* 0x0000000a01007387 */ /* 0x0061ec0000100a00 */
[----:B------:R-:W-:-:S07]  /*04a0*/  LEPC R20, `(.L_x_5) ;  /* 0x000000001014794e */ /* 0x000fce0000000000 */
[----:B0-----:R-:W-:Y:S05]  /*04b0*/  CALL.ABS.NOINC R8 ;  /* 0x0000000008007343 */ /* 0x001fea0003c00000 */
.L_x_5:
        /* <DEDUP_REMOVED lines=10> */
.L_x_6:
        /* <DEDUP_REMOVED lines=10> */
.L_x_7:
        /* <DEDUP_REMOVED lines=10> */
.L_x_8:
        /* <DEDUP_REMOVED lines=10> */
.L_x_9:
        /* <DEDUP_REMOVED lines=10> */
.L_x_10:
        /* <DEDUP_REMOVED lines=10> */
.L_x_11:
        /* <DEDUP_REMOVED lines=10> */
.L_x_12:
        /* <DEDUP_REMOVED lines=10> */
.L_x_13:
        /* <DEDUP_REMOVED lines=10> */
.L_x_14:
        /* <DEDUP_REMOVED lines=10> */
.L_x_15:
        /* <DEDUP_REMOVED lines=10> */
.L_x_16:
[----:B------:R-:W-:Y:S02]  /*0ba0*/  ISETP.NE.AND P6, PT, R25, RZ, PT ;  /* 0x000000ff1900720c */ /* 0x000fe40003fc5270 */
[----:B------:R-:W-:-:S05]  /*0bb0*/  IADD3 R16, P0, PT, R16, 0x80, RZ ;  /* 0x0000008010107810 */ /* 0x000fca0007f1e0ff */
[----:B------:R-:W-:-:S06]  /*0bc0*/  IMAD.X R17, RZ, RZ, R17, P0 ;  /* 0x000000ffff117224 */ /* 0x000fcc00000e0611 */
[----:B------:R-:W-:Y:S05]  /*0bd0*/  @P6 BRA `(.L_x_17) ;  /* 0xfffffff400606947 */ /* 0x000fea000383ffff */
[----:B------:R-:W-:Y:S05]  /*0be0*/  BSYNC.RECONVERGENT B6 ;  /* 0x0000000000067941 */ /* 0x000fea0003800200 */
.L_x_0:
[----:B------:R-:W-:-:S13]  /*0bf0*/  ISETP.NE.AND P0, PT, R24, RZ, PT ;  /* 0x000000ff1800720c */ /* 0x000fda0003f05270 */
[----:B0-----:R-:W-:Y:S05]  /*0c00*/  @!P0 EXIT ;  /* 0x000000000000894d */ /* 0x001fea0003800000 */
[----:B------:R-:W0:Y:S01]  /*0c10*/  LDC R23, c[0x0][0x388] ;  /* 0x0000e200ff177b82 */ /* 0x000e220000000800 */
[----:B------:R-:W-:Y:S02]  /*0c20*/  ISETP.GE.U32.AND P0, PT, R24, 0x8, PT ;  /* 0x000000081800780c */ /* 0x000fe40003f06070 */
[----:B0-----:R-:W-:-:S11]  /*0c30*/  LOP3.LUT R23, R23, 0x7, RZ, 0xc0, !PT ;  /* 0x0000000717177812 */ /* 0x001fd600078ec0ff */
[----:B------:R-:W-:Y:S05]  /*0c40*/  @!P0 BRA `(.L_x_18) ;  /* 0x0000000400508947 */ /* 0x000fea0003800000 */
[----:B------:R-:W0:Y:S01]  /*0c50*/  LDC.64 R16, c[0x0][0x380] ;  /* 0x0000e000ff107b82 */ /* 0x000e220000000a00 */
[----:B------:R-:W-:Y:S01]  /*0c60*/  MOV R22, 0x0 ;  /* 0x0000000000167802 */ /* 0x000fe20000000f00 */
[----:B------:R-:W1:Y:S01]  /*0c70*/  LDCU.64 UR4, c[0x4][0x8] ;  /* 0x01000100ff0477ac */ /* 0x000e620008000a00 */
[----:B0-----:R-:W-:-:S05]  /*0c80*/  IMAD.WIDE.U32 R16, R19, 0x8, R16 ;  /* 0x0000000813107825 */ /* 0x001fca00078e0010 */
[----:B------:R-:W2:Y:S01]  /*0c90*/  LDG.E.64 R10, desc[UR36][R16.64] ;  /* 0x00000024100a7981 */ /* 0x000ea2000c1e1b00 */
[----:B------:R0:W3:Y:S01]  /*0ca0*/  LDC.64 R8, c[0x4][R22] ;  /* 0x0100000016087b82 */ /* 0x0000e20000000a00 */
[----:B-1----:R-:W-:Y:S01]  /*0cb0*/  MOV R4, UR4 ;  /* 0x0000000400047c02 */ /* 0x002fe20008000f00 */
[----:B------:R-:W-:Y:S01]  /*0cc0*/  IMAD.U32 R5, RZ, RZ, UR5 ;  /* 0x00000005ff057e24 */ /* 0x000fe2000f8e00ff */
[----:B------:R-:W-:Y:S01]  /*0cd0*/  MOV R7, R2 ;  /* 0x0000000200077202 */ /* 0x000fe20000000f00 */
[----:B------:R-:W-:Y:S01]  /*0ce0*/  IMAD.MOV.U32 R6, RZ, RZ, R18 ;  /* 0x000000ffff067224 */ /* 0x000fe200078e0012 */
[----:B--23--:R0:W-:Y:S06]  /*0cf0*/  STL.64 [R1], R10 ;  /* 0x0000000a01007387 */ /* 0x00c1ec0000100a00 */
[----:B------:R-:W-:-:S07]  /*0d00*/  LEPC R20, `(.L_x_19) ;  /* 0x000000001014794e */ /* 0x000fce0000000000 */
[----:B0-----:R-:W-:Y:S05]  /*0d10*/  CALL.ABS.NOINC R8 ;  /* 0x0000000008007343 */ /* 0x001fea0003c00000 */
.L_x_19:
        /* <DEDUP_REMOVED lines=10> */
.L_x_20:
        /* <DEDUP_REMOVED lines=10> */
.L_x_21:
        /* <DEDUP_REMOVED lines=10> */
.L_x_22:
        /* <DEDUP_REMOVED lines=10> */
.L_x_23:
        /* <DEDUP_REMOVED lines=10> */
.L_x_24:
        /* <DEDUP_REMOVED lines=10> */
.L_x_25:
        /* <DEDUP_REMOVED lines=10> */
.L_x_26:
[----:B------:R-:W-:-:S07]  /*1180*/  VIADD R19, R19, 0x8 ;  /* 0x0000000813137836 */ /* 0x000fce0000000000 */
.L_x_18:
[----:B------:R-:W-:-:S13]  /*1190*/  ISETP.NE.AND P0, PT, R23, RZ, PT ;  /* 0x000000ff1700720c */ /* 0x000fda0003f05270 */
[----:B------:R-:W-:Y:S05]  /*11a0*/  @!P0 EXIT ;  /* 0x000000000000894d */ /* 0x000fea0003800000 */
        /* <DEDUP_REMOVED lines=17> */
.L_x_28:
        /* <DEDUP_REMOVED lines=10> */
.L_x_29:
        /* <DEDUP_REMOVED lines=10> */
.L_x_30:
        /* <DEDUP_REMOVED lines=10> */
.L_x_31:
[----:B------:R-:W-:-:S07]  /*14a0*/  VIADD R19, R19, 0x4 ;  /* 0x0000000413137836 */ /* 0x000fce0000000000 */
.L_x_27:
[----:B------:R-:W-:-:S13]  /*14b0*/  ISETP.NE.AND P0, PT, R23, RZ, PT ;  /* 0x000000ff1700720c */ /* 0x000fda0003f05270 */
[----:B------:R-:W-:Y:S05]  /*14c0*/  @!P0 EXIT ;  /* 0x000000000000894d */ /* 0x000fea0003800000 */
[----:B------:R-:W0:Y:S01]  /*14d0*/  LDC.64 R16, c[0x0][0x380] ;  /* 0x0000e000ff107b82 */ /* 0x000e220000000a00 */
[----:B------:R-:W-:Y:S02]  /*14e0*/  IMAD.MOV R23, RZ, RZ, -R23 ;  /* 0x000000ffff177224 */ /* 0x000fe400078e0a17 */
[----:B0-----:R-:W-:-:S07]  /*14f0*/  IMAD.WIDE.U32 R16, R19, 0x8, R16 ;  /* 0x0000000813107825 */ /* 0x001fce00078e0010 */
.L_x_33:
[----:B------:R-:W-:Y:S01]  /*1500*/  MOV R10, R16 ;  /* 0x00000010000a7202 */ /* 0x000fe20000000f00 */
[----:B------:R-:W-:Y:S01]  /*1510*/  IMAD.MOV.U32 R11, RZ, RZ, R17 ;  /* 0x000000ffff0b7224 */ /* 0x000fe200078e0011 */
[----:B------:R-:W-:Y:S01]  /*1520*/  MOV R8, 0x0 ;  /* 0x0000000000087802 */ /* 0x000fe20000000f00 */
[----:B------:R-:W0:Y:S04]  /*1530*/  LDCU.64 UR4, c[0x4][0x8] ;  /* 0x01000100ff0477ac */ /* 0x000e280008000a00 */
[----:B------:R-:W2:Y:S01]  /*1540*/  LDG.E.64 R10, desc[UR36][R10.64] ;  /* 0x000000240a0a7981 */ /* 0x000ea2000c1e1b00 */
[----:B------:R-:W1:Y:S01]  /*1550*/  LDC.64 R8, c[0x4][R8] ;  /* 0x0100000008087b82 */ /* 0x000e620000000a00 */
[----:B------:R-:W-:Y:S01]  /*1560*/  VIADD R23, R23, 0x1 ;  /* 0x0000000117177836 */ /* 0x000fe20000000000 */
[----:B------:R-:W-:Y:S01]  /*1570*/  MOV R7, R2 ;  /* 0x0000000200077202 */ /* 0x000fe20000000f00 */
[----:B------:R-:W-:-:S03]  /*1580*/  IMAD.MOV.U32 R6, RZ, RZ, R18 ;  /* 0x000000ffff067224 */ /* 0x000fc600078e0012 */
[----:B------:R-:W-:-:S04]  /*1590*/  ISETP.NE.AND P0, PT, R23, RZ, PT ;  /* 0x000000ff1700720c */ /* 0x000fc80003f05270 */
[----:B------:R-:W-:Y:S02]  /*15a0*/  P2R R19, PR, RZ, 0x1 ;  /* 0x00000001ff137803 */ /* 0x000fe40000000000 */
[----:B0-----:R-:W-:Y:S01]  /*15b0*/  MOV R4, UR4 ;  /* 0x0000000400047c02 */ /* 0x001fe20008000f00 */
[----:B------:R-:W-:Y:S01]  /*15c0*/  IMAD.U32 R5, RZ, RZ, UR5 ;  /* 0x00000005ff057e24 */ /* 0x000fe2000f8e00ff */
[----:B-12---:R0:W-:Y:S06]  /*15d0*/  STL.64 [R1], R10 ;  /* 0x0000000a01007387 */ /* 0x0061ec0000100a00 */
[----:B------:R-:W-:-:S07]  /*15e0*/  LEPC R20, `(.L_x_32) ;  /* 0x000000001014794e */ /* 0x000fce0000000000 */
[----:B0-----:R-:W-:Y:S05]  /*15f0*/  CALL.ABS.NOINC R8 ;  /* 0x0000000008007343 */ /* 0x001fea0003c00000 */
.L_x_32:
[----:B------:R-:W-:Y:S02]  /*1600*/  ISETP.NE.AND P6, PT, R19, RZ, PT ;  /* 0x000000ff1300720c */ /* 0x000fe40003fc5270 */
[----:B------:R-:W-:-:S05]  /*1610*/  IADD3 R16, P0, PT, R16, 0x8, RZ ;  /* 0x0000000810107810 */ /* 0x000fca0007f1e0ff */
[----:B------:R-:W-:-:S06]  /*1620*/  IMAD.X R17, RZ, RZ, R17, P0 ;  /* 0x000000ffff117224 */ /* 0x000fcc00000e0611 */
[----:B------:R-:W-:Y:S05]  /*1630*/  @P6 BRA `(.L_x_33) ;  /* 0xfffffffc00b06947 */ /* 0x000fea000383ffff */
[----:B------:R-:W-:Y:S05]  /*1640*/  EXIT ;  /* 0x000000000000794d */ /* 0x000fea0003800000 */
.L_x_34:
[----:B------:R-:W-:-:S00]  /*1650*/  BRA `(.L_x_34) ;  /* 0xfffffffc00fc7947 */ /* 0x000fc0000383ffff */
[----:B------:R-:W-:-:S00]  /*1660*/  NOP ;  /* 0x0000000000007918 */ /* 0x000fc00000000000 */
        /* <DEDUP_REMOVED lines=9> */
.L_x_51:


//--------------------- .text._Z7SigmoidPdi       --------------------------
	.section	.text._Z7SigmoidPdi,"ax",@progbits
	.align	128
        .global         _Z7SigmoidPdi
        .type           _Z7SigmoidPdi,@function
        .size           _Z7SigmoidPdi,(.L_x_50 - _Z7SigmoidPdi)
        .other          _Z7SigmoidPdi,@"STO_CUDA_ENTRY STV_DEFAULT"
_Z7SigmoidPdi:
.text._Z7SigmoidPdi:
[----:B------:R-:W-:Y:S01]  /*0000*/  LDC R1, c[0x0][0x37c] ;  /* 0x0000df00ff017b82 */ /* 0x000fe20000000800 */
[----:B------:R-:W0:Y:S01]  /*0010*/  S2R R0, SR_CTAID.X ;  /* 0x0000000000007919 */ /* 0x000e220000002500 */
[----:B------:R-:W0:Y:S01]  /*0020*/  LDCU UR6, c[0x0][0x360] ;  /* 0x00006c00ff0677ac */ /* 0x000e220008000800 */
[----:B------:R-:W-:Y:S01]  /*0030*/  BSSY.RECONVERGENT B0, `(.L_x_35) ;  /* 0x0000057000007945 */ /* 0x000fe20003800200 */
[----:B------:R-:W0:Y:S01]  /*0040*/  S2R R3, SR_TID.X ;  /* 0x0000000000037919 */ /* 0x000e220000002100 */
[----:B------:R-:W1:Y:S01]  /*0050*/  LDCU UR7, c[0x0][0x388] ;  /* 0x00007100ff0777ac */ /* 0x000e620008000800 */
[----:B------:R-:W2:Y:S01]  /*0060*/  LDCU.64 UR4, c[0x0][0x358] ;  /* 0x00006b00ff0477ac */ /* 0x000ea20008000a00 */
[----:B0-----:R-:W-:-:S05]  /*0070*/  IMAD R0, R0, UR6, R3 ;  /* 0x0000000600007c24 */ /* 0x001fca000f8e0203 */
[----:B-1----:R-:W-:-:S13]  /*0080*/  ISETP.GE.AND P0, PT, R0, UR7, PT ;  /* 0x0000000700007c0c */ /* 0x002fda000bf06270 */
[----:B--2---:R-:W-:Y:S05]  /*0090*/  @P0 BRA `(.L_x_36) ;  /* 0x0000000400400947 */ /* 0x004fea0003800000 */
[----:B------:R-:W0:Y:S02]  /*00a0*/  LDC.64 R2, c[0x0][0x380] ;  /* 0x0000e000ff027b82 */ /* 0x000e240000000a00 */
[----:B0-----:R-:W-:-:S05]  /*00b0*/  IMAD.WIDE R2, R0, 0x8, R2 ;  /* 0x0000000800027825 */ /* 0x001fca00078e0202 */
[----:B------:R-:W2:Y:S01]  /*00c0*/  LDG.E.64 R4, desc[UR4][R2.64] ;  /* 0x0000000402047981 */ /* 0x000ea2000c1e1b00 */
[----:B------:R-:W-:Y:S01]  /*00d0*/  IMAD.MOV.U32 R6, RZ, RZ, 0x652b82fe ;  /* 0x652b82feff067424 */ /* 0x000fe200078e00ff */
[----:B------:R-:W-:Y:S01]  /*00e0*/  UMOV UR6, 0xfefa39ef ;  /* 0xfefa39ef00067882 */ /* 0x000fe20000000000 */
[----:B------:R-:W-:Y:S01]  /*00f0*/  IMAD.MOV.U32 R7, RZ, RZ, 0x3ff71547 ;  /* 0x3ff71547ff077424 */ /* 0x000fe200078e00ff */
[----:B------:R-:W-:Y:S01]  /*0100*/  UMOV UR7, 0x3fe62e42 ;  /* 0x3fe62e4200077882 */ /* 0x000fe20000000000 */
[----:B------:R-:W-:Y:S04]  /*0110*/  BSSY.RECONVERGENT B1, `(.L_x_37) ;  /* 0x0000037000017945 */ /* 0x000fe80003800200 */
[----:B--2---:R-:W-:Y:S02]  /*0120*/  DFMA R6, R4, -R6, 6.75539944105574400000e+15 ;  /* 0x433800000406742b */ /* 0x004fe40000000806 */
[----:B------:R-:W-:-:S06]  /*0130*/  DADD R12, -RZ, -R4 ;  /* 0x00000000ff0c7229 */ /* 0x000fcc0000000904 */
[----:B------:R-:W-:-:S04]  /*0140*/  DADD R8, R6, -6.75539944105574400000e+15 ;  /* 0xc338000006087429 */ /* 0x000fc80000000000 */
[----:B------:R-:W-:-:S04]  /*0150*/  FSETP.GEU.AND P0, PT, |R13|, 4.1917929649353027344, PT ;  /* 0x4086232b0d00780b */ /* 0x000fc80003f0e200 */
[----:B------:R-:W-:Y:S01]  /*0160*/  DFMA R10, R8, -UR6, -R4 ;  /* 0x80000006080a7c2b */ /* 0x000fe20008000804 */
[----:B------:R-:W-:Y:S01]  /*0170*/  UMOV UR6, 0x3b39803f ;  /* 0x3b39803f00067882 */ /* 0x000fe20000000000 */
[----:B------:R-:W-:-:S06]  /*0180*/  UMOV UR7, 0x3c7abc9e ;  /* 0x3c7abc9e00077882 */ /* 0x000fcc0000000000 */
[----:B------:R-:W-:Y:S01]  /*0190*/  DFMA R8, R8, -UR6, R10 ;  /* 0x8000000608087c2b */ /* 0x000fe2000800000a */
[----:B------:R-:W-:Y:S01]  /*01a0*/  UMOV UR6, 0x69ce2bdf ;  /* 0x69ce2bdf00067882 */ /* 0x000fe20000000000 */
[----:B------:R-:W-:Y:S01]  /*01b0*/  IMAD.MOV.U32 R10, RZ, RZ, -0x35dec16 ;  /* 0xfca213eaff0a7424 */ /* 0x000fe200078e00ff */
[----:B------:R-:W-:Y:S01]  /*01c0*/  UMOV UR7, 0x3e5ade15 ;  /* 0x3e5ade1500077882 */ /* 0x000fe20000000000 */
[----:B------:R-:W-:-:S06]  /*01d0*/  IMAD.MOV.U32 R11, RZ, RZ, 0x3e928af3 ;  /* 0x3e928af3ff0b7424 */ /* 0x000fcc00078e00ff */
[----:B------:R-:W-:Y:S01]  /*01e0*/  DFMA R10, R8, UR6, R10 ;  /* 0x00000006080a7c2b */ /* 0x000fe2000800000a */
[----:B------:R-:W-:Y:S01]  /*01f0*/  UMOV UR6, 0x62401315 ;  /* 0x6240131500067882 */ /* 0x000fe20000000000 */
[----:B------:R-:W-:-:S06]  /*0200*/  UMOV UR7, 0x3ec71dee ;  /* 0x3ec71dee00077882 */ /* 0x000fcc0000000000 */
[----:B------:R-:W-:Y:S01]  /*0210*/  DFMA R10, R8, R10, UR6 ;  /* 0x00000006080a7e2b */ /* 0x000fe2000800000a */
        /* <DEDUP_REMOVED lines=20> */
[----:B------:R-:W-:-:S08]  /*0360*/  DFMA R10, R8, R10, UR6 ;  /* 0x00000006080a7e2b */ /* 0x000fd0000800000a */
[----:B------:R-:W-:-:S08]  /*0370*/  DFMA R10, R8, R10, 1 ;  /* 0x3ff00000080a742b */ /* 0x000fd0000000000a */
[----:B------:R-:W-:-:S10]  /*0380*/  DFMA R10, R8, R10, 1 ;  /* 0x3ff00000080a742b */ /* 0x000fd4000000000a */
[----:B------:R-:W-:Y:S01]  /*0390*/  LEA R9, R6, R11, 0x14 ;  /* 0x0000000b06097211 */ /* 0x000fe200078ea0ff */
[----:B------:R-:W-:Y:S01]  /*03a0*/  IMAD.MOV.U32 R8, RZ, RZ, R10 ;  /* 0x000000ffff087224 */ /* 0x000fe200078e000a */
[----:B------:R-:W-:Y:S06]  /*03b0*/  @!P0 BRA `(.L_x_38) ;  /* 0x0000000000308947 */ /* 0x000fec0003800000 */
[----:B------:R-:W-:Y:S01]  /*03c0*/  FSETP.GEU.AND P1, PT, |R13|, 4.2275390625, PT ;  /* 0x408748000d00780b */ /* 0x000fe20003f2e200 */
[C---:B------:R-:W-:Y:S02]  /*03d0*/  DADD R8, -R4.reuse, +INF ;  /* 0x7ff0000004087429 */ /* 0x040fe40000000100 */
[----:B------:R-:W-:-:S08]  /*03e0*/  DSETP.GT.AND P0, PT, R4, RZ, PT ;  /* 0x000000ff0400722a */ /* 0x000fd00003f04000 */
[----:B------:R-:W-:Y:S02]  /*03f0*/  FSEL R8, R8, RZ, !P0 ;  /* 0x000000ff08087208 */ /* 0x000fe40004000000 */
[----:B------:R-:W-:Y:S02]  /*0400*/  @!P1 LEA.HI R7, R6, R6, RZ, 0x1 ;  /* 0x0000000606079211 */ /* 0x000fe400078f08ff */
[----:B------:R-:W-:Y:S02]  /*0410*/  FSEL R9, R9, RZ, !P0 ;  /* 0x000000ff09097208 */ /* 0x000fe40004000000 */
[----:B------:R-:W-:-:S05]  /*0420*/  @!P1 SHF.R.S32.HI R7, RZ, 0x1, R7 ;  /* 0x00000001ff079819 */ /* 0x000fca0000011407 */
[----:B------:R-:W-:Y:S02]  /*0430*/  @!P1 IMAD.IADD R4, R6, 0x1, -R7 ;  /* 0x0000000106049824 */ /* 0x000fe400078e0a07 */
[----:B------:R-:W-:-:S03]  /*0440*/  @!P1 IMAD R11, R7, 0x100000, R11 ;  /* 0x00100000070b9824 */ /* 0x000fc600078e020b */
[----:B------:R-:W-:Y:S02]  /*0450*/  @!P1 LEA R5, R4, 0x3ff00000, 0x14 ;  /* 0x3ff0000004059811 */ /* 0x000fe400078ea0ff */
[----:B------:R-:W-:-:S06]  /*0460*/  @!P1 MOV R4, RZ ;  /* 0x000000ff00049202 */ /* 0x000fcc0000000f00 */
[----:B------:R-:W-:-:S11]  /*0470*/  @!P1 DMUL R8, R10, R4 ;  /* 0x000000040a089228 */ /* 0x000fd60000000000 */
.L_x_38:
[----:B------:R-:W-:Y:S05]  /*0480*/  BSYNC.RECONVERGENT B1 ;  /* 0x0000000000017941 */ /* 0x000fea0003800200 */
.L_x_37:
[----:B------:R-:W-:Y:S01]  /*0490*/  DADD R10, R8, 1 ;  /* 0x3ff00000080a7429 */ /* 0x000fe20000000000 */
[----:B------:R-:W-:Y:S05]  /*04a0*/  BSSY.RECONVERGENT B1, `(.L_x_39) ;  /* 0x000000e000017945 */ /* 0x000fea0003800200 */
[----:B------:R-:W0:Y:S04]  /*04b0*/  MUFU.RCP64H R5, R11 ;  /* 0x0000000b00057308 */ /* 0x000e280000001800 */
[----:B------:R-:W-:-:S05]  /*04c0*/  VIADD R4, R11, 0x300402 ;  /* 0x003004020b047836 */ /* 0x000fca0000000000 */
[----:B------:R-:W-:Y:S01]  /*04d0*/  FSETP.GEU.AND P0, PT, |R4|, 5.8789094863358348022e-39, PT ;  /* 0x004004020400780b */ /* 0x000fe20003f0e200 */
[----:B0-----:R-:W-:-:S08]  /*04e0*/  DFMA R6, -R10, R4, 1 ;  /* 0x3ff000000a06742b */ /* 0x001fd00000000104 */
[----:B------:R-:W-:-:S08]  /*04f0*/  DFMA R6, R6, R6, R6 ;  /* 0x000000060606722b */ /* 0x000fd00000000006 */
[----:B------:R-:W-:-:S08]  /*0500*/  DFMA R6, R4, R6, R4 ;  /* 0x000000060406722b */ /* 0x000fd00000000004 */
[----:B------:R-:W-:-:S08]  /*0510*/  DFMA R8, -R10, R6, 1 ;  /* 0x3ff000000a08742b */ /* 0x000fd00000000106 */
[----:B------:R-:W-:Y:S01]  /*0520*/  DFMA R6, R6, R8, R6 ;  /* 0x000000080606722b */ /* 0x000fe20000000006 */
[----:B------:R-:W-:Y:S10]  /*0530*/  @P0 BRA `(.L_x_40) ;  /* 0x0000000000100947 */ /* 0x000ff40003800000 */
[----:B------:R-:W-:-:S05]  /*0540*/  LOP3.LUT R4, R11, 0x7fffffff, RZ, 0xc0, !PT ;  /* 0x7fffffff0b047812 */ /* 0x000fca00078ec0ff */
[----:B------:R-:W-:Y:S01]  /*0550*/  VIADD R5, R4, 0xfff00000 ;  /* 0xfff0000004057836 */ /* 0x000fe20000000000 */
[----:B------:R-:W-:-:S07]  /*0560*/  MOV R4, 0x580 ;  /* 0x0000058000047802 */ /* 0x000fce0000000f00 */
[----:B------:R-:W-:Y:S05]  /*0570*/  CALL.REL.NOINC `($__internal_0_$__cuda_sm20_dblrcp_rn_slowpath_v3) ;  /* 0x0000000000287944 */ /* 0x000fea0003c00000 */
.L_x_40:
[----:B------:R-:W-:Y:S05]  /*0580*/  BSYNC.RECONVERGENT B1 ;  /* 0x0000000000017941 */ /* 0x000fea0003800200 */
.L_x_39:
[----:B------:R0:W-:Y:S02]  /*0590*/  STG.E.64 desc[UR4][R2.64], R6 ;  /* 0x0000000602007986 */ /* 0x0001e4000c101b04 */
.L_x_36:
[----:B------:R-:W-:Y:S05]  /*05a0*/  BSYNC.RECONVERGENT B0 ;  /* 0x0000000000007941 */ /* 0x000fea0003800200 */
.L_x_35:
[----:B------:R-:W-:-:S13]  /*05b0*/  ISETP.NE.AND P0, PT, R0, RZ, PT ;  /* 0x000000ff0000720c */ /* 0x000fda0003f05270 */
[----:B------:R-:W-:Y:S05]  /*05c0*/  @P0 EXIT ;  /* 0x000000000000094d */ /* 0x000fea0003800000 */
[----:B0-----:R-:W0:Y:S01]  /*05d0*/  LDC.64 R2, c[0x0][0x380] ;  /* 0x0000e000ff027b82 */ /* 0x001e220000000a00 */
[----:B------:R-:W-:Y:S02]  /*05e0*/  HFMA2 R5, -RZ, RZ, 1.984375, 0 ;  /* 0x3ff00000ff057431 */ /* 0x000fe400000001ff */
[----:B------:R-:W-:-:S05]  /*05f0*/  IMAD.MOV.U32 R4, RZ, RZ, 0x0 ;  /* 0x00000000ff047424 */ /* 0x000fca00078e00ff */
[----:B0-----:R-:W-:Y:S01]  /*0600*/  STG.E.64 desc[UR4][R2.64], R4 ;  /* 0x0000000402007986 */ /* 0x001fe2000c101b04 */
[----:B------:R-:W-:Y:S05]  /*0610*/  EXIT ;  /* 0x000000000000794d */ /* 0x000fea0003800000 */
        .weak           $__internal_0_$__cuda_sm20_dblrcp_rn_slowpath_v3
        .type           $__internal_0_$__cuda_sm20_dblrcp_rn_slowpath_v3,@function
        .size           $__internal_0_$__cuda_sm20_dblrcp_rn_slowpath_v3,(.L_x_50 - $__internal_0_$__cuda_sm20_dblrcp_rn_slowpath_v3)
$__internal_0_$__cuda_sm20_dblrcp_rn_slowpath_v3:
[----:B------:R-:W-:Y:S01]  /*0620*/  IMAD.MOV.U32 R6, RZ, RZ, R10 ;  /* 0x000000ffff067224 */ /* 0x000fe200078e000a */
[----:B------:R-:W-:Y:S01]  /*0630*/  BSSY.RECONVERGENT B2, `(.L_x_41) ;  /* 0x0000026000027945 */ /* 0x000fe20003800200 */
[----:B------:R-:W-:-:S06]  /*0640*/  IMAD.MOV.U32 R7, RZ, RZ, R11 ;  /* 0x000000ffff077224 */ /* 0x000fcc00078e000b */
[----:B------:R-:W-:-:S14]  /*0650*/  DSETP.GTU.AND P0, PT, |R6|, +INF , PT ;  /* 0x7ff000000600742a */ /* 0x000fdc0003f0c200 */
[----:B------:R-:W-:Y:S05]  /*0660*/  @P0 BRA `(.L_x_42) ;  /* 0x0000000000800947 */ /* 0x000fea0003800000 */
[----:B------:R-:W-:-:S05]  /*0670*/  LOP3.LUT R10, R11, 0x7fffffff, RZ, 0xc0, !PT ;  /* 0x7fffffff0b0a7812 */ /* 0x000fca00078ec0ff */
[----:B------:R-:W-:-:S05]  /*0680*/  VIADD R8, R10, 0xffffffff ;  /* 0xffffffff0a087836 */ /* 0x000fca0000000000 */
[----:B------:R-:W-:-:S13]  /*0690*/  ISETP.GE.U32.AND P0, PT, R8, 0x7fefffff, PT ;  /* 0x7fefffff0800780c */ /* 0x000fda0003f06070 */
[----:B------:R-:W-:Y:S02]  /*06a0*/  @P0 LOP3.LUT R9, R7, 0x7ff00000, RZ, 0x3c, !PT ;  /* 0x7ff0000007090812 */ /* 0x000fe400078e3cff */
[----:B------:R-:W-:Y:S01]  /*06b0*/  @P0 MOV R8, RZ ;  /* 0x000000ff00080202 */ /* 0x000fe20000000f00 */
[----:B------:R-:W-:Y:S06]  /*06c0*/  @P0 BRA `(.L_x_43) ;  /* 0x0000000000700947 */ /* 0x000fec0003800000 */
[----:B------:R-:W-:-:S13]  /*06d0*/  ISETP.GE.U32.AND P0, PT, R10, 0x1000001, PT ;  /* 0x010000010a00780c */ /* 0x000fda0003f06070 */
[----:B------:R-:W-:Y:S05]  /*06e0*/  @!P0 BRA `(.L_x_44) ;  /* 0x0000000000388947 */ /* 0x000fea0003800000 */
[----:B------:R-:W-:Y:S02]  /*06f0*/  VIADD R9, R7, 0xc0200000 ;  /* 0xc020000007097836 */ /* 0x000fe40000000000 */
[----:B------:R-:W-:Y:S02]  /*0700*/  IMAD.MOV.U32 R8, RZ, RZ, R6 ;  /* 0x000000ffff087224 */ /* 0x000fe400078e0006 */
[----:B------:R-:W0:Y:S01]  /*0710*/  MUFU.RCP64H R11, R9 ;  /* 0x00000009000b7308 */ /* 0x000e220000001800 */
[----:B------:R-:W-:-:S06]  /*0720*/  IMAD.MOV.U32 R10, RZ, RZ, R5 ;  /* 0x000000ffff0a7224 */ /* 0x000fcc00078e0005 */
[----:B0-----:R-:W-:-:S08]  /*0730*/  DFMA R12, -R8, R10, 1 ;  /* 0x3ff00000080c742b */ /* 0x001fd0000000010a */
[----:B------:R-:W-:-:S08]  /*0740*/  DFMA R12, R12, R12, R12 ;  /* 0x0000000c0c0c722b */ /* 0x000fd0000000000c */
[----:B------:R-:W-:-:S08]  /*0750*/  DFMA R12, R10, R12, R10 ;  /* 0x0000000c0a0c722b */ /* 0x000fd0000000000a */
[----:B------:R-:W-:-:S08]  /*0760*/  DFMA R10, -R8, R12, 1 ;  /* 0x3ff00000080a742b */ /* 0x000fd0000000010c */
[----:B------:R-:W-:-:S08]  /*0770*/  DFMA R10, R12, R10, R12 ;  /* 0x0000000a0c0a722b */ /* 0x000fd0000000000c */
[----:B------:R-:W-:-:S08]  /*0780*/  DMUL R10, R10, 2.2250738585072013831e-308 ;  /* 0x001000000a0a7828 */ /* 0x000fd00000000000 */
[----:B------:R-:W-:-:S08]  /*0790*/  DFMA R6, -R6, R10, 1 ;  /* 0x3ff000000606742b */ /* 0x000fd0000000010a */
[----:B------:R-:W-:-:S08]  /*07a0*/  DFMA R6, R6, R6, R6 ;  /* 0x000000060606722b */ /* 0x000fd00000000006 */
[----:B------:R-:W-:Y:S01]  /*07b0*/  DFMA R8, R10, R6, R10 ;  /* 0x000000060a08722b */ /* 0x000fe2000000000a */
[----:B------:R-:W-:Y:S10]  /*07c0*/  BRA `(.L_x_43) ;  /* 0x0000000000307947 */ /* 0x000ff40003800000 */
.L_x_44:
[----:B------:R-:W-:Y:S01]  /*07d0*/  DMUL R6, R6, 8.11296384146066816958e+31 ;  /* 0x4690000006067828 */ /* 0x000fe20000000000 */
[----:B------:R-:W-:-:S05]  /*07e0*/  MOV R8, R5 ;  /* 0x0000000500087202 */ /* 0x000fca0000000f00 */
[----:B------:R-:W0:Y:S02]  /*07f0*/  MUFU.RCP64H R9, R7 ;  /* 0x0000000700097308 */ /* 0x000e240000001800 */
[----:B0-----:R-:W-:-:S08]  /*0800*/  DFMA R10, -R6, R8, 1 ;  /* 0x3ff00000060a742b */ /* 0x001fd00000000108 */
[----:B------:R-:W-:-:S08]  /*0810*/  DFMA R10, R10, R10, R10 ;  /* 0x0000000a0a0a722b */ /* 0x000fd0000000000a */
[----:B------:R-:W-:-:S08]  /*0820*/  DFMA R10, R8, R10, R8 ;  /* 0x0000000a080a722b */ /* 0x000fd00000000008 */
[----:B------:R-:W-:-:S08]  /*0830*/  DFMA R8, -R6, R10, 1 ;  /* 0x3ff000000608742b */ /* 0x000fd0000000010a */
[----:B------:R-:W-:-:S08]  /*0840*/  DFMA R8, R10, R8, R10 ;  /* 0x000000080a08722b */ /* 0x000fd0000000000a */
[----:B------:R-:W-:Y:S01]  /*0850*/  DMUL R8, R8, 8.11296384146066816958e+31 ;  /* 0x4690000008087828 */ /* 0x000fe20000000000 */
[----:B------:R-:W-:Y:S10]  /*0860*/  BRA `(.L_x_43) ;  /* 0x0000000000087947 */ /* 0x000ff40003800000 */
.L_x_42:
[----:B------:R-:W-:Y:S01]  /*0870*/  LOP3.LUT R9, R7, 0x80000, RZ, 0xfc, !PT ;  /* 0x0008000007097812 */ /* 0x000fe200078efcff */
[----:B------:R-:W-:-:S07]  /*0880*/  IMAD.MOV.U32 R8, RZ, RZ, R6 ;  /* 0x000000ffff087224 */ /* 0x000fce00078e0006 */
.L_x_43:
[----:B------:R-:W-:Y:S05]  /*0890*/  BSYNC.RECONVERGENT B2 ;  /* 0x0000000000027941 */ /* 0x000fea0003800200 */
.L_x_41:
[----:B------:R-:W-:Y:S01]  /*08a0*/  IMAD.MOV.U32 R5, RZ, RZ, 0x0 ;  /* 0x00000000ff057424 */ /* 0x000fe200078e00ff */
[----:B------:R-:W-:Y:S01]  /*08b0*/  MOV R7, R9 ;  /* 0x0000000900077202 */ /* 0x000fe20000000f00 */
[----:B------:R-:W-:Y:S02]  /*08c0*/  IMAD.MOV.U32 R6, RZ, RZ, R8 ;  /* 0x000000ffff067224 */ /* 0x000fe400078e0008 */
[----:B------:R-:W-:Y:S05]  /*08d0*/  RET.REL.NODEC R4 `(_Z7SigmoidPdi) ;  /* 0xfffffff404c87950 */ /* 0x000fea0003c3ffff */
.L_x_45:
        /* <DEDUP_REMOVED lines=10> */
.L_x_50:


//--------------------- .text._Z12UpdateWeightPdS_S_iid --------------------------
	.section	.text._Z12UpdateWeightPdS_S_iid,"ax",@progbits
	.align	128
        .global         _Z12UpdateWeightPdS_S_iid
        .type           _Z12UpdateWeightPdS_S_iid,@function
        .size           _Z12UpdateWeightPdS_S_iid,(.L_x_53 - _Z12UpdateWeightPdS_S_iid)
        .other          _Z12UpdateWeightPdS_S_iid,@"STO_CUDA_ENTRY STV_DEFAULT"
_Z12UpdateWeightPdS_S_iid:
.text._Z12UpdateWeightPdS_S_iid:
[----:B------:R-:W-:Y:S01]  /*0000*/  LDC R1, c[0x0][0x37c] ;  /* 0x0000df00ff017b82 */ /* 0x000fe20000000800 */
[----:B------:R-:W0:Y:S01]  /*0010*/  S2R R0, SR_CTAID.X ;  /* 0x0000000000007919 */ /* 0x000e220000002500 */
[----:B------:R-:W0:Y:S01]  /*0020*/  LDCU UR4, c[0x0][0x360] ;  /* 0x00006c00ff0477ac */ /* 0x000e220008000800 */
[----:B------:R-:W0:Y:S01]  /*0030*/  S2R R3, SR_TID.X ;  /* 0x0000000000037919 */ /* 0x000e220000002100 */
[----:B------:R-:W1:Y:S01]  /*0040*/  LDCU UR5, c[0x0][0x39c] ;  /* 0x00007380ff0577ac */ /* 0x000e620008000800 */
[----:B0-----:R-:W-:-:S05]  /*0050*/  IMAD R0, R0, UR4, R3 ;  /* 0x0000000400007c24 */ /* 0x001fca000f8e0203 */
[----:B-1----:R-:W-:-:S13]  /*0060*/  ISETP.GE.AND P0, PT, R0, UR5, PT ;  /* 0x0000000500007c0c */ /* 0x002fda000bf06270 */
[----:B------:R-:W-:Y:S05]  /*0070*/  @P0 EXIT ;  /* 0x000000000000094d */ /* 0x000fea0003800000 */
[----:B------:R-:W0:Y:S01]  /*0080*/  LDC R9, c[0x0][0x398] ;  /* 0x0000e600ff097b82 */ /* 0x000e220000000800 */
[----:B------:R-:W-:Y:S01]  /*0090*/  IABS R7, R0 ;  /* 0x0000000000077213 */ /* 0x000fe20000000000 */
[----:B------:R-:W1:Y:S01]  /*00a0*/  LDCU.64 UR4, c[0x0][0x358] ;  /* 0x00006b00ff0477ac */ /* 0x000e620008000a00 */
[----:B------:R-:W2:Y:S05]  /*00b0*/  LDCU.64 UR6, c[0x0][0x3a0] ;  /* 0x00007400ff0677ac */ /* 0x000eaa0008000a00 */
[----:B------:R-:W3:Y:S01]  /*00c0*/  LDC.64 R10, c[0x0][0x390] ;  /* 0x0000e400ff0a7b82 */ /* 0x000ee20000000a00 */
[----:B0-----:R-:W-:-:S04]  /*00d0*/  IABS R6, R9 ;  /* 0x0000000900067213 */ /* 0x001fc80000000000 */
[----:B------:R-:W0:Y:S08]  /*00e0*/  I2F.RP R4, R6 ;  /* 0x0000000600047306 */ /* 0x000e300000209400 */
[----:B0-----:R-:W0:Y:S02]  /*00f0*/  MUFU.RCP R4, R4 ;  /* 0x0000000400047308 */ /* 0x001e240000001000 */
[----:B0-----:R-:W-:-:S06]  /*0100*/  IADD3 R2, PT, PT, R4, 0xffffffe, RZ ;  /* 0x0ffffffe04027810 */ /* 0x001fcc0007ffe0ff */
[----:B------:R0:W4:Y:S02]  /*0110*/  F2I.FTZ.U32.TRUNC.NTZ R3, R2 ;  /* 0x0000000200037305 */ /* 0x000124000021f000 */
[----:B0-----:R-:W-:Y:S01]  /*0120*/  IMAD.MOV.U32 R2, RZ, RZ, RZ ;  /* 0x000000ffff027224 */ /* 0x001fe200078e00ff */
[----:B----4-:R-:W-:-:S05]  /*0130*/  IADD3 R5, PT, PT, RZ, -R3, RZ ;  /* 0x80000003ff057210 */ /* 0x010fca0007ffe0ff */
[----:B------:R-:W-:-:S04]  /*0140*/  IMAD R5, R5, R6, RZ ;  /* 0x0000000605057224 */ /* 0x000fc800078e02ff */
[----:B------:R-:W-:Y:S01]  /*0150*/  IMAD.HI.U32 R3, R3, R5, R2 ;  /* 0x0000000503037227 */ /* 0x000fe200078e0002 */
[----:B------:R-:W-:-:S04]  /*0160*/  LOP3.LUT R2, R0, R9, RZ, 0x3c, !PT ;  /* 0x0000000900027212 */ /* 0x000fc800078e3cff */
[----:B------:R-:W-:Y:S01]  /*0170*/  ISETP.GE.AND P1, PT, R2, RZ, PT ;  /* 0x000000ff0200720c */ /* 0x000fe20003f26270 */
[----:B------:R-:W-:-:S05]  /*0180*/  IMAD.HI.U32 R5, R3, R7, RZ ;  /* 0x0000000703057227 */ /* 0x000fca00078e00ff */
[----:B------:R-:W-:-:S05]  /*0190*/  IADD3 R3, PT, PT, -R5, RZ, RZ ;  /* 0x000000ff05037210 */ /* 0x000fca0007ffe1ff */
[----:B------:R-:W-:-:S05]  /*01a0*/  IMAD R3, R6, R3, R7 ;  /* 0x0000000306037224 */ /* 0x000fca00078e0207 */
[----:B------:R-:W-:-:S13]  /*01b0*/  ISETP.GT.U32.AND P2, PT, R6, R3, PT ;  /* 0x000000030600720c */ /* 0x000fda0003f44070 */
[----:B------:R-:W-:Y:S01]  /*01c0*/  @!P2 IMAD.IADD R3, R3, 0x1, -R6 ;  /* 0x000000010303a824 */ /* 0x000fe200078e0a06 */
[----:B------:R-:W-:Y:S02]  /*01d0*/  @!P2 IADD3 R5, PT, PT, R5, 0x1, RZ ;  /* 0x000000010505a810 */ /* 0x000fe40007ffe0ff */
[----:B------:R-:W-:Y:S02]  /*01e0*/  ISETP.NE.AND P2, PT, R9, RZ, PT ;  /* 0x000000ff0900720c */ /* 0x000fe40003f45270 */
[----:B------:R-:W-:Y:S02]  /*01f0*/  ISETP.GE.U32.AND P0, PT, R3, R6, PT ;  /* 0x000000060300720c */ /* 0x000fe40003f06070 */
[----:B------:R-:W0:Y:S08]  /*0200*/  LDC.64 R6, c[0x0][0x380] ;  /* 0x0000e000ff067b82 */ /* 0x000e300000000a00 */
[----:B------:R-:W4:Y:S03]  /*0210*/  LDC.64 R2, c[0x0][0x388] ;  /* 0x0000e200ff027b82 */ /* 0x000f260000000a00 */
[----:B------:R-:W-:-:S05]  /*0220*/  @P0 VIADD R5, R5, 0x1 ;  /* 0x0000000105050836 */ /* 0x000fca0000000000 */
[----:B------:R-:W-:Y:S02]  /*0230*/  @!P1 IADD3 R5, PT, PT, -R5, RZ, RZ ;  /* 0x000000ff05059210 */ /* 0x000fe40007ffe1ff */
[----:B------:R-:W-:-:S05]  /*0240*/  @!P2 LOP3.LUT R5, RZ, R9, RZ, 0x33, !PT ;  /* 0x00000009ff05a212 */ /* 0x000fca00078e33ff */
[----:B------:R-:W-:Y:S02]  /*0250*/  IMAD.MOV R4, RZ, RZ, -R5 ;  /* 0x000000ffff047224 */ /* 0x000fe400078e0a05 */
[----:B0-----:R-:W-:-:S04]  /*0260*/  IMAD.WIDE R6, R5, 0x8, R6 ;  /* 0x0000000805067825 */ /* 0x001fc800078e0206 */
[----:B------:R-:W-:Y:S02]  /*0270*/  IMAD R5, R9, R4, R0 ;  /* 0x0000000409057224 */ /* 0x000fe400078e0200 */
[----:B-1----:R-:W2:Y:S01]  /*0280*/  LDG.E.64 R6, desc[UR4][R6.64] ;  /* 0x0000000406067981 */ /* 0x002ea2000c1e1b00 */
[----:B----4-:R-:W-:-:S04]  /*0290*/  IMAD.WIDE R2, R0, 0x8, R2 ;  /* 0x0000000800027825 */ /* 0x010fc800078e0202 */
[----:B---3--:R-:W-:Y:S02]  /*02a0*/  IMAD.WIDE R10, R5, 0x8, R10 ;  /* 0x00000008050a7825 */ /* 0x008fe400078e020a */
[----:B------:R-:W3:Y:S04]  /*02b0*/  LDG.E.64 R4, desc[UR4][R2.64] ;  /* 0x0000000402047981 */ /* 0x000ee8000c1e1b00 */
[----:B------:R-:W3:Y:S01]  /*02c0*/  LDG.E.64 R10, desc[UR4][R10.64] ;  /* 0x000000040a0a7981 */ /* 0x000ee2000c1e1b00 */
[----:B--2---:R-:W-:-:S08]  /*02d0*/  DMUL R8, R6, UR6 ;  /* 0x0000000606087c28 */ /* 0x004fd00008000000 */
[----:B---3--:R-:W-:-:S07]  /*02e0*/  DFMA R4, R8, R10, R4 ;  /* 0x0000000a0804722b */ /* 0x008fce0000000004 */
[----:B------:R-:W-:Y:S01]  /*02f0*/  STG.E.64 desc[UR4][R2.64], R4 ;  /* 0x0000000402007986 */ /* 0x000fe2000c101b04 */
[----:B------:R-:W-:Y:S05]  /*0300*/  EXIT ;  /* 0x000000000000794d */ /* 0x000fea0003800000 */
.L_x_46:
        /* <DEDUP_REMOVED lines=15> */
.L_x_53:


//--------------------- .text._Z19SetBackwardNotReadyPii --------------------------
	.section	.text._Z19SetBackwardNotReadyPii,"ax",@progbits
	.align	128
        .global         _Z19SetBackwardNotReadyPii
        .type           _Z19SetBackwardNotReadyPii,@function
        .size           _Z19SetBackwardNotReadyPii,(.L_x_54 - _Z19SetBackwardNotReadyPii)
        .other          _Z19SetBackwardNotReadyPii,@"STO_CUDA_ENTRY STV_DEFAULT"
_Z19SetBackwardNotReadyPii:
.text._Z19SetBackwardNotReadyPii:
[----:B------:R-:W-:Y:S08]  /*0000*/  LDC R1, c[0x0][0x37c] ;  /* 0x0000df00ff017b82 */ /* 0x000ff00000000800 */
[----:B------:R-:W0:Y:S01]  /*0010*/  LDC R5, c[0x0][0x388] ;  /* 0x0000e200ff057b82 */ /* 0x000e220000000800 */
[----:B------:R-:W1:Y:S07]  /*0020*/  LDCU.64 UR4, c[0x0][0x358] ;  /* 0x00006b00ff0477ac */ /* 0x000e6e0008000a00 */
[----:B------:R-:W0:Y:S02]  /*0030*/  LDC.64 R2, c[0x0][0x380] ;  /* 0x0000e000ff027b82 */ /* 0x000e240000000a00 */
[----:B0-----:R-:W-:-:S05]  /*0040*/  IMAD.WIDE R2, R5, 0x4, R2 ;  /* 0x0000000405027825 */ /* 0x001fca00078e0202 */
[----:B-1----:R-:W-:Y:S01]  /*0050*/  STG.E desc[UR4][R2.64], RZ ;  /* 0x000000ff02007986 */ /* 0x002fe2000c101904 */
[----:B------:R-:W-:Y:S05]  /*0060*/  EXIT ;  /* 0x000000000000794d */ /* 0x000fea0003800000 */
.L_x_47:
        /* <DEDUP_REMOVED lines=9> */
.L_x_54:


//--------------------- .text._Z12BackwardWaitPii --------------------------
	.section	.text._Z12BackwardWaitPii,"ax",@progbits
	.align	128
        .global         _Z12BackwardWaitPii
        .type           _Z12BackwardWaitPii,@function
        .size           _Z12BackwardWaitPii,(.L_x_55 - _Z12BackwardWaitPii)
        .other          _Z12BackwardWaitPii,@"STO_CUDA_ENTRY STV_DEFAULT"
_Z12BackwardWaitPii:
.text._Z12BackwardWaitPii:
[----:B------:R-:W-:Y:S01]  /*0000*/  LDC R1, c[0x0][0x37c] ;  /* 0x0000df00ff017b82 */ /* 0x000fe20000000800 */
[----:B------:R-:W-:Y:S05]  /*0010*/  EXIT ;  /* 0x000000000000794d */ /* 0x000fea0003800000 */
.L_x_48:
        /* <DEDUP_REMOVED lines=14> */
.L_x_55:


//--------------------- .text._Z11ForwardWaitPii  --------------------------
	.section	.text._Z11ForwardWaitPii,"ax",@progbits
	.align	128
        .global         _Z11ForwardWaitPii
        .type           _Z11ForwardWaitPii,@function
        .size           _Z11ForwardWaitPii,(.L_x_56 - _Z11ForwardWaitPii)
        .other          _Z11ForwardWaitPii,@"STO_CUDA_ENTRY STV_DEFAULT"
_Z11ForwardWaitPii:
.text._Z11ForwardWaitPii:
[----:B------:R-:W-:Y:S01]  /*0000*/  LDC R1, c[0x0][0x37c] ;  /* 0x0000df00ff017b82 */ /* 0x000fe20000000800 */
[----:B------:R-:W-:Y:S05]  /*0010*/  EXIT ;  /* 0x000000000000794d */ /* 0x000fea0003800000 */
.L_x_49:
        /* <DEDUP_REMOVED lines=14> */
.L_x_56:


//--------------------- .nv.global.init           --------------------------
	.section	.nv.global.init,"aw",@progbits
.nv.global.init:
	.type		$str,@object
	.size		$str,(.L_0 - $str)
$str:
        /*0000*/ 	.byte	0x25, 0x6c, 0x66, 0x0a, 0x00
.L_0:


//--------------------- .nv.shared.reserved.0     --------------------------
	.section	.nv.shared.reserved.0,"aw",@nobits
	.weak		__nv_reservedSMEM_offset_0_alias
	.size		__nv_reservedSMEM_offset_0_alias, 0, 64
	.other		__nv_reservedSMEM_offset_0_alias,@"STO_CUDA_RESERVED_SHARED STV_DEFAULT"
__nv_reservedSMEM_offset_0_alias:
	.zero		0
	.zero		64


//--------------------- .nv.constant0._Z5PrintPdi --------------------------
	.section	.nv.constant0._Z5PrintPdi,"a",@progbits
	.sectionflags	@""
	.align	4
.nv.constant0._Z5PrintPdi:
	.zero		908


//--------------------- .nv.constant0._Z7SigmoidPdi --------------------------
	.section	.nv.constant0._Z7SigmoidPdi,"a",@progbits
	.sectionflags	@""
	.align	4
.nv.constant0._Z7SigmoidPdi:
	.zero		908


//--------------------- .nv.constant0._Z12UpdateWeightPdS_S_iid --------------------------
	.section	.nv.constant0._Z12UpdateWeightPdS_S_iid,"a",@progbits
	.sectionflags	@""
	.align	4
.nv.constant0._Z12UpdateWeightPdS_S_iid:
	.zero		936


//--------------------- .nv.constant0._Z19SetBackwardNotReadyPii --------------------------
	.section	.nv.constant0._Z19SetBackwardNotReadyPii,"a",@progbits
	.sectionflags	@""
	.align	4
.nv.constant0._Z19SetBackwardNotReadyPii:
	.zero		908


//--------------------- .nv.constant0._Z12BackwardWaitPii --------------------------
	.section	.nv.constant0._Z12BackwardWaitPii,"a",@progbits
	.sectionflags	@""
	.align	4
.nv.constant0._Z12BackwardWaitPii:
	.zero		908


//--------------------- .nv.constant0._Z11ForwardWaitPii --------------------------
	.section	.nv.constant0._Z11ForwardWaitPii,"a",@progbits
	.sectionflags	@""
	.align	4
.nv.constant0._Z11ForwardWaitPii:
	.zero		908


//--------------------- SYMBOLS --------------------------

	.type		.nv.reservedSmem.offset0,@object
	.size		.nv.reservedSmem.offset0,0x4
	.type		vprintf,@function
